	.headerflags	@"EF_CUDA_TEXMODE_UNIFIED EF_CUDA_64BIT_ADDRESS EF_CUDA_ACCELERATORS EF_CUDA_SM90 EF_CUDA_VIRTUAL_SM(EF_CUDA_SM90)"
	.elftype	@"ET_EXEC"


//--------------------- .nv.info                  --------------------------
	.section	.nv.info,"",@"SHT_CUDA_INFO"
	.align	4


	//----- nvinfo : EIATTR_REGCOUNT
	.align		4
        /*0000*/ 	.byte	0x04, 0x2f
        /*0002*/ 	.short	(.L_1 - .L_0)
	.align		4
.L_0:
        /*0004*/ 	.word	index@(triton_mm)
        /*0008*/ 	.word	0x000000a8


	//----- nvinfo : EIATTR_MIN_STACK_SIZE
	.align		4
.L_1:
        /*000c*/ 	.byte	0x04, 0x12
        /*000e*/ 	.short	(.L_3 - .L_2)
	.align		4
.L_2:
        /*0010*/ 	.word	index@(triton_mm)
        /*0014*/ 	.word	0x00000000


	//----- nvinfo : EIATTR_FRAME_SIZE
	.align		4
.L_3:
        /*0018*/ 	.byte	0x04, 0x11
        /*001a*/ 	.short	(.L_5 - .L_4)
	.align		4
.L_4:
        /*001c*/ 	.word	index@(triton_mm)
        /*0020*/ 	.word	0x00000000


	//----- nvinfo : EIATTR_MIN_STACK_SIZE
	.align		4
.L_5:
        /*0024*/ 	.byte	0x04, 0x12
        /*0026*/ 	.short	(.L_7 - .L_6)
	.align		4
.L_6:
        /*0028*/ 	.word	index@(triton_mm)
        /*002c*/ 	.word	0x00000000
.L_7:


//--------------------- .nv.info.triton_mm        --------------------------
	.section	.nv.info.triton_mm,"",@"SHT_CUDA_INFO"
	.sectionflags	@""
	.align	4


	//----- nvinfo : EIATTR_CUDA_API_VERSION
	.align		4
        /*0000*/ 	.byte	0x04, 0x37
        /*0002*/ 	.short	(.L_9 - .L_8)
.L_8:
        /*0004*/ 	.word	0x0000007c


	//----- nvinfo : EIATTR_KPARAM_INFO
	.align		4
.L_9:
        /*0008*/ 	.byte	0x04, 0x17
        /*000a*/ 	.short	(.L_11 - .L_10)
.L_10:
        /*000c*/ 	.word	0x00000000
        /*0010*/ 	.short	0x0004
        /*0012*/ 	.short	0x0020
        /*0014*/ 	.byte	0x00, 0xf0, 0x11, 0x00


	//----- nvinfo : EIATTR_KPARAM_INFO
	.align		4
.L_11:
        /*0018*/ 	.byte	0x04, 0x17
        /*001a*/ 	.short	(.L_13 - .L_12)
.L_12:
        /*001c*/ 	.word	0x00000000
        /*0020*/ 	.short	0x0003
        /*0022*/ 	.short	0x0018
        /*0024*/ 	.byte	0x00, 0xf0, 0x21, 0x00


	//----- nvinfo : EIATTR_KPARAM_INFO
	.align		4
.L_13:
        /*0028*/ 	.byte	0x04, 0x17
        /*002a*/ 	.short	(.L_15 - .L_14)
.L_14:
        /*002c*/ 	.word	0x00000000
        /*0030*/ 	.short	0x0002
        /*0032*/ 	.short	0x0010
        /*0034*/ 	.byte	0x00, 0xf0, 0x21, 0x00


	//----- nvinfo : EIATTR_KPARAM_INFO
	.align		4
.L_15:
        /*0038*/ 	.byte	0x04, 0x17
        /*003a*/ 	.short	(.L_17 - .L_16)
.L_16:
        /*003c*/ 	.word	0x00000000
        /*0040*/ 	.short	0x0001
        /*0042*/ 	.short	0x0008
        /*0044*/ 	.byte	0x00, 0xf0, 0x21, 0x00


	//----- nvinfo : EIATTR_KPARAM_INFO
	.align		4
.L_17:
        /*0048*/ 	.byte	0x04, 0x17
        /*004a*/ 	.short	(.L_19 - .L_18)
.L_18:
        /*004c*/ 	.word	0x00000000
        /*0050*/ 	.short	0x0000
        /*0052*/ 	.short	0x0000
        /*0054*/ 	.byte	0x00, 0xf0, 0x21, 0x00


	//----- nvinfo : EIATTR_SPARSE_MMA_MASK
	.align		4
.L_19:
        /*0058*/ 	.byte	0x03, 0x50
        /*005a*/ 	.short	0x0000


	//----- nvinfo : EIATTR_MAXREG_COUNT
	.align		4
        /*005c*/ 	.byte	0x03, 0x1b
        /*005e*/ 	.short	0x00ff


	//----- nvinfo : EIATTR_COOP_GROUP_MASK_REGIDS
	.align		4
        /*0060*/ 	.byte	0x04, 0x29
        /*0062*/ 	.short	(.L_21 - .L_20)


	//   ....[0]....
.L_20:
        /*0064*/ 	.word	0xffffffff


	//----- nvinfo : EIATTR_COOP_GROUP_INSTR_OFFSETS
	.align		4
.L_21:
        /*0068*/ 	.byte	0x04, 0x28
        /*006a*/ 	.short	(.L_23 - .L_22)


	//   ....[0]....
.L_22:
        /*006c*/ 	.word	0x00001220


	//----- nvinfo : EIATTR_EXIT_INSTR_OFFSETS
	.align		4
.L_23:
        /*0070*/ 	.byte	0x04, 0x1c
        /*0072*/ 	.short	(.L_25 - .L_24)


	//   ....[0]....
.L_24:
        /*0074*/ 	.word	0x00000050


	//   ....[1]....
        /*0078*/ 	.word	0x00004060


	//   ....[2]....
        /*007c*/ 	.word	0x00004080


	//----- nvinfo : EIATTR_MAX_THREADS
	.align		4
.L_25:
        /*0080*/ 	.byte	0x04, 0x05
        /*0082*/ 	.short	(.L_27 - .L_26)
.L_26:
        /*0084*/ 	.word	0x00000080
        /*0088*/ 	.word	0x00000001
        /*008c*/ 	.word	0x00000001


	//----- nvinfo : EIATTR_CBANK_PARAM_SIZE
	.align		4
.L_27:
        /*0090*/ 	.byte	0x03, 0x19
        /*0092*/ 	.short	0x0024


	//----- nvinfo : EIATTR_PARAM_CBANK
	.align		4
        /*0094*/ 	.byte	0x04, 0x0a
        /*0096*/ 	.short	(.L_29 - .L_28)
	.align		4
.L_28:
        /*0098*/ 	.word	index@(.nv.constant0.triton_mm)
        /*009c*/ 	.short	0x0210
        /*009e*/ 	.short	0x0024


	//----- nvinfo : EIATTR_SW_WAR
	.align		4
.L_29:
        /*00a0*/ 	.byte	0x04, 0x36
        /*00a2*/ 	.short	(.L_31 - .L_30)
.L_30:
        /*00a4*/ 	.word	0x00000008
.L_31:


//--------------------- .nv.callgraph             --------------------------
	.section	.nv.callgraph,"",@"SHT_CUDA_CALLGRAPH"
	.align	4
	.sectionentsize	8
	.align		4
        /*0000*/ 	.word	0x00000000
	.align		4
        /*0004*/ 	.word	0xffffffff
	.align		4
        /*0008*/ 	.word	0x00000000
	.align		4
        /*000c*/ 	.word	0xfffffffe
	.align		4
        /*0010*/ 	.word	0x00000000
	.align		4
        /*0014*/ 	.word	0xfffffffd
	.align		4
        /*0018*/ 	.word	0x00000000
	.align		4
        /*001c*/ 	.word	0xfffffffc


//--------------------- .text.triton_mm           --------------------------
	.section	.text.triton_mm,"ax",@progbits
	.sectionflags	@"SHF_BARRIERS=1"
	.align	128
        .global         triton_mm
        .type           triton_mm,@function
        .size           triton_mm,(.L_x_2 - triton_mm)
        .other          triton_mm,@"STO_CUDA_ENTRY STV_DEFAULT"
triton_mm:
.text.triton_mm:
[----:B------:R-:W1:Y:S02]  /*0000*/  LDC R1, c[0x0][0x28] ;  /* 0x00000a00ff017b82 */ /* 0x000e640000000800 */
[----:B------:R-:W2:Y:S01]  /*0010*/  LDC R8, c[0x0][0x230] ;  /* 0x00008c00ff087b82 */ /* 0x000ea20000000800 */
[----:B------:R-:W-:-:S04]  /*0020*/  IMAD.MOV.U32 R3, RZ, RZ, 0xc00 ;  /* 0x00000c00ff037424 */ /* 0x000fc800078e00ff */
[----:B--2---:R-:W-:-:S05]  /*0030*/  IMAD R0, R8, R3, 0xc00000 ;  /* 0x00c0000008007424 */ /* 0x004fca00078e0203 */
[----:B------:R-:W-:-:S13]  /*0040*/  ISETP.NE.AND P0, PT, R0, RZ, PT ;  /* 0x000000ff0000720c */ /* 0x000fda0003f05270 */
[----:B------:R-:W-:Y:S05]  /*0050*/  @!P0 EXIT ;  /* 0x000000000000894d */ /* 0x000fea0003800000 */
[----:B------:R-:W2:Y:S01]  /*0060*/  S2R R12, SR_CTAID.X ;  /* 0x00000000000c7919 */ /* 0x000ea20000002500 */
[----:B------:R-:W-:Y:S01]  /*0070*/  VIADD R0, R8, 0x107f ;  /* 0x0000107f08007836 */ /* 0x000fe20000000000 */
[----:B------:R-:W3:Y:S01]  /*0080*/  S2UR UR18, SR_CgaCtaId ;  /* 0x00000000001279c3 */ /* 0x000ee20000008800 */
[----:B------:R-:W-:Y:S01]  /*0090*/  UMOV UR4, 0x400 ;  /* 0x0000040000047882 */ /* 0x000fe20000000000 */
[----:B------:R-:W-:Y:S01]  /*00a0*/  ULDC.64 UR22, c[0x0][0x208] ;  /* 0x0000820000167ab9 */ /* 0x000fe20000000a00 */
[----:B------:R-:W-:Y:S01]  /*00b0*/  IMAD.MOV.U32 R161, RZ, RZ, -0x20 ;  /* 0xffffffe0ffa17424 */ /* 0x000fe200078e00ff */
[----:B------:R-:W-:Y:S02]  /*00c0*/  SHF.R.S32.HI R3, RZ, 0x1f, R0 ;  /* 0x0000001fff037819 */ /* 0x000fe40000011400 */
[----:B------:R-:W-:Y:S02]  /*00d0*/  CS2R R88, SRZ ;  /* 0x0000000000587805 */ /* 0x000fe4000001ff00 */
[----:B------:R-:W-:-:S02]  /*00e0*/  CS2R R90, SRZ ;  /* 0x00000000005a7805 */ /* 0x000fc4000001ff00 */
[----:B------:R-:W-:Y:S02]  /*00f0*/  CS2R R92, SRZ ;  /* 0x00000000005c7805 */ /* 0x000fe4000001ff00 */
[----:B------:R-:W-:Y:S01]  /*0100*/  LEA.HI R3, R3, R0, RZ, 0x7 ;  /* 0x0000000003037211 */ /* 0x000fe200078f38ff */
[----:B------:R-:W-:Y:S01]  /*0110*/  VIADD R0, R8, 0x1000 ;  /* 0x0000100008007836 */ /* 0x000fe20000000000 */
[----:B------:R-:W4:Y:S01]  /*0120*/  LDC.64 R32, c[0x0][0x220] ;  /* 0x00008800ff207b82 */ /* 0x000f220000000a00 */
[----:B------:R-:W-:Y:S02]  /*0130*/  CS2R R94, SRZ ;  /* 0x00000000005e7805 */ /* 0x000fe4000001ff00 */
[----:B------:R-:W-:Y:S02]  /*0140*/  CS2R R96, SRZ ;  /* 0x0000000000607805 */ /* 0x000fe4000001ff00 */
[----:B------:R-:W-:Y:S02]  /*0150*/  CS2R R98, SRZ ;  /* 0x0000000000627805 */ /* 0x000fe4000001ff00 */
[----:B------:R-:W-:-:S02]  /*0160*/  IABS R22, R0 ;  /* 0x0000000000167213 */ /* 0x000fc40000000000 */
[----:B------:R-:W-:Y:S02]  /*0170*/  CS2R R100, SRZ ;  /* 0x0000000000647805 */ /* 0x000fe4000001ff00 */
[----:B------:R-:W-:Y:S02]  /*0180*/  CS2R R102, SRZ ;  /* 0x0000000000667805 */ /* 0x000fe4000001ff00 */
[----:B------:R-:W-:Y:S01]  /*0190*/  CS2R R104, SRZ ;  /* 0x0000000000687805 */ /* 0x000fe2000001ff00 */
[----:B------:R-:W5:Y:S01]  /*01a0*/  I2F.RP R10, R22 ;  /* 0x00000016000a7306 */ /* 0x000f620000209400 */
[----:B------:R-:W-:Y:S02]  /*01b0*/  CS2R R106, SRZ ;  /* 0x00000000006a7805 */ /* 0x000fe4000001ff00 */
[----:B------:R-:W-:Y:S02]  /*01c0*/  CS2R R108, SRZ ;  /* 0x00000000006c7805 */ /* 0x000fe4000001ff00 */
[----:B------:R-:W-:-:S02]  /*01d0*/  CS2R R110, SRZ ;  /* 0x00000000006e7805 */ /* 0x000fc4000001ff00 */
[----:B------:R-:W-:Y:S02]  /*01e0*/  CS2R R112, SRZ ;  /* 0x0000000000707805 */ /* 0x000fe4000001ff00 */
[----:B------:R-:W-:Y:S01]  /*01f0*/  CS2R R114, SRZ ;  /* 0x0000000000727805 */ /* 0x000fe2000001ff00 */
[----:B---3--:R-:W-:Y:S01]  /*0200*/  UPRMT UR18, UR18, 0x654, UR4 ;  /* 0x0000065412127896 */ /* 0x008fe20008000004 */
[----:B------:R-:W-:Y:S02]  /*0210*/  CS2R R116, SRZ ;  /* 0x0000000000747805 */ /* 0x000fe4000001ff00 */
[----:B------:R-:W-:Y:S02]  /*0220*/  CS2R R118, SRZ ;  /* 0x0000000000767805 */ /* 0x000fe4000001ff00 */
[----:B------:R-:W-:Y:S02]  /*0230*/  CS2R R120, SRZ ;  /* 0x0000000000787805 */ /* 0x000fe4000001ff00 */
[----:B------:R-:W-:-:S02]  /*0240*/  CS2R R122, SRZ ;  /* 0x00000000007a7805 */ /* 0x000fc4000001ff00 */
[----:B------:R-:W-:Y:S01]  /*0250*/  CS2R R124, SRZ ;  /* 0x00000000007c7805 */ /* 0x000fe2000001ff00 */
[C---:B--2---:R-:W-:Y:S01]  /*0260*/  IMAD.HI R2, R12.reuse, 0x2aaaaaab, RZ ;  /* 0x2aaaaaab0c027827 */ /* 0x044fe200078e02ff */
[----:B------:R-:W-:Y:S02]  /*0270*/  IABS R8, R12 ;  /* 0x0000000c00087213 */ /* 0x000fe40000000000 */
[----:B------:R-:W-:Y:S01]  /*0280*/  CS2R R126, SRZ ;  /* 0x00000000007e7805 */ /* 0x000fe2000001ff00 */
[----:B-----5:R-:W-:Y:S01]  /*0290*/  MUFU.RCP R10, R10 ;  /* 0x0000000a000a7308 */ /* 0x020fe20000001000 */
[----:B------:R-:W-:Y:S02]  /*02a0*/  ISETP.GE.AND P2, PT, R12, RZ, PT ;  /* 0x000000ff0c00720c */ /* 0x000fe40003f46270 */
[----:B------:R-:W-:Y:S02]  /*02b0*/  CS2R R128, SRZ ;  /* 0x0000000000807805 */ /* 0x000fe4000001ff00 */
[----:B------:R-:W-:-:S02]  /*02c0*/  SHF.R.U32.HI R5, RZ, 0x1f, R2 ;  /* 0x0000001fff057819 */ /* 0x000fc40000011602 */
[----:B------:R-:W-:Y:S02]  /*02d0*/  CS2R R130, SRZ ;  /* 0x0000000000827805 */ /* 0x000fe4000001ff00 */
[----:B------:R-:W-:Y:S02]  /*02e0*/  CS2R R132, SRZ ;  /* 0x0000000000847805 */ /* 0x000fe4000001ff00 */
[----:B------:R-:W-:Y:S02]  /*02f0*/  CS2R R134, SRZ ;  /* 0x0000000000867805 */ /* 0x000fe4000001ff00 */
[----:B------:R-:W-:Y:S02]  /*0300*/  LEA.HI.SX32 R5, R2, R5, 0x1b ;  /* 0x0000000502057211 */ /* 0x000fe400078fdaff */
[----:B------:R-:W-:Y:S02]  /*0310*/  CS2R R136, SRZ ;  /* 0x0000000000887805 */ /* 0x000fe4000001ff00 */
[----:B------:R-:W-:-:S02]  /*0320*/  CS2R R138, SRZ ;  /* 0x00000000008a7805 */ /* 0x000fc4000001ff00 */
[----:B------:R-:W-:Y:S02]  /*0330*/  CS2R R140, SRZ ;  /* 0x00000000008c7805 */ /* 0x000fe4000001ff00 */
[----:B------:R-:W-:Y:S01]  /*0340*/  CS2R R142, SRZ ;  /* 0x00000000008e7805 */ /* 0x000fe2000001ff00 */
[----:B------:R-:W-:Y:S01]  /*0350*/  IMAD.SHL.U32 R6, R5, 0x8, RZ ;  /* 0x0000000805067824 */ /* 0x000fe200078e00ff */
[----:B------:R-:W-:Y:S02]  /*0360*/  CS2R R144, SRZ ;  /* 0x0000000000907805 */ /* 0x000fe4000001ff00 */
[----:B------:R-:W-:Y:S02]  /*0370*/  CS2R R146, SRZ ;  /* 0x0000000000927805 */ /* 0x000fe4000001ff00 */
[----:B------:R-:W-:Y:S02]  /*0380*/  CS2R R148, SRZ ;  /* 0x0000000000947805 */ /* 0x000fe4000001ff00 */
[----:B------:R-:W-:-:S02]  /*0390*/  CS2R R150, SRZ ;  /* 0x0000000000967805 */ /* 0x000fc4000001ff00 */
[----:B------:R-:W-:Y:S02]  /*03a0*/  LEA.HI.SX32 R3, R3, -R6, 0x19 ;  /* 0x8000000603037211 */ /* 0x000fe400078fcaff */
[----:B------:R-:W-:Y:S02]  /*03b0*/  CS2R R42, SRZ ;  /* 0x00000000002a7805 */ /* 0x000fe4000001ff00 */
[----:B------:R-:W-:Y:S02]  /*03c0*/  CS2R R44, SRZ ;  /* 0x00000000002c7805 */ /* 0x000fe4000001ff00 */
[----:B------:R-:W-:Y:S02]  /*03d0*/  CS2R R46, SRZ ;  /* 0x00000000002e7805 */ /* 0x000fe4000001ff00 */
[----:B------:R-:W-:Y:S02]  /*03e0*/  VIMNMX R4, R3, 0x8, PT ;  /* 0x0000000803047848 */ /* 0x000fe40003fe0100 */
[----:B------:R-:W-:-:S02]  /*03f0*/  CS2R R48, SRZ ;  /* 0x0000000000307805 */ /* 0x000fc4000001ff00 */
[----:B------:R-:W-:Y:S02]  /*0400*/  CS2R R50, SRZ ;  /* 0x0000000000327805 */ /* 0x000fe4000001ff00 */
[----:B------:R-:W-:Y:S02]  /*0410*/  CS2R R52, SRZ ;  /* 0x0000000000347805 */ /* 0x000fe4000001ff00 */
[----:B------:R-:W-:Y:S02]  /*0420*/  IABS R14, R4 ;  /* 0x00000004000e7213 */ /* 0x000fe40000000000 */
[----:B------:R-:W-:Y:S02]  /*0430*/  CS2R R54, SRZ ;  /* 0x0000000000367805 */ /* 0x000fe4000001ff00 */
[----:B------:R-:W-:Y:S02]  /*0440*/  CS2R R56, SRZ ;  /* 0x0000000000387805 */ /* 0x000fe4000001ff00 */
[----:B------:R-:W-:Y:S01]  /*0450*/  CS2R R58, SRZ ;  /* 0x00000000003a7805 */ /* 0x000fe2000001ff00 */
[----:B------:R-:W2:Y:S01]  /*0460*/  I2F.RP R7, R14 ;  /* 0x0000000e00077306 */ /* 0x000ea20000209400 */
[----:B------:R-:W-:-:S02]  /*0470*/  CS2R R60, SRZ ;  /* 0x00000000003c7805 */ /* 0x000fc4000001ff00 */
[----:B------:R-:W-:Y:S02]  /*0480*/  CS2R R62, SRZ ;  /* 0x00000000003e7805 */ /* 0x000fe4000001ff00 */
[----:B------:R-:W-:Y:S02]  /*0490*/  CS2R R64, SRZ ;  /* 0x0000000000407805 */ /* 0x000fe4000001ff00 */
[----:B------:R-:W-:Y:S02]  /*04a0*/  CS2R R66, SRZ ;  /* 0x0000000000427805 */ /* 0x000fe4000001ff00 */
[----:B------:R-:W-:Y:S02]  /*04b0*/  CS2R R68, SRZ ;  /* 0x0000000000447805 */ /* 0x000fe4000001ff00 */
[----:B------:R-:W-:Y:S02]  /*04c0*/  CS2R R70, SRZ ;  /* 0x0000000000467805 */ /* 0x000fe4000001ff00 */
[----:B------:R-:W-:-:S02]  /*04d0*/  CS2R R72, SRZ ;  /* 0x0000000000487805 */ /* 0x000fc4000001ff00 */
[----:B------:R-:W-:Y:S02]  /*04e0*/  CS2R R74, SRZ ;  /* 0x00000000004a7805 */ /* 0x000fe4000001ff00 */
[----:B------:R-:W-:Y:S02]  /*04f0*/  CS2R R76, SRZ ;  /* 0x00000000004c7805 */ /* 0x000fe4000001ff00 */
[----:B------:R-:W-:Y:S02]  /*0500*/  CS2R R78, SRZ ;  /* 0x00000000004e7805 */ /* 0x000fe4000001ff00 */
[----:B------:R-:W-:Y:S02]  /*0510*/  CS2R R80, SRZ ;  /* 0x0000000000507805 */ /* 0x000fe4000001ff00 */
[----:B------:R-:W-:Y:S02]  /*0520*/  CS2R R82, SRZ ;  /* 0x0000000000527805 */ /* 0x000fe4000001ff00 */
[----:B------:R-:W-:-:S02]  /*0530*/  CS2R R84, SRZ ;  /* 0x0000000000547805 */ /* 0x000fc4000001ff00 */
[----:B------:R-:W-:Y:S01]  /*0540*/  CS2R R86, SRZ ;  /* 0x0000000000567805 */ /* 0x000fe2000001ff00 */
[----:B--2---:R-:W2:Y:S01]  /*0550*/  MUFU.RCP R7, R7 ;  /* 0x0000000700077308 */ /* 0x004ea20000001000 */
[----:B------:R-:W-:Y:S01]  /*0560*/  UMOV UR19, 0x1 ;  /* 0x0000000100137882 */ /* 0x000fe20000000000 */
[----:B------:R-:W-:Y:S01]  /*0570*/  UMOV UR20, 0xffffffff ;  /* 0xffffffff00147882 */ /* 0x000fe20000000000 */
[----:B------:R-:W-:Y:S01]  /*0580*/  UMOV UR4, URZ ;  /* 0x0000003f00047c82 */ /* 0x000fe20008000000 */
[----:B------:R-:W-:Y:S01]  /*0590*/  UMOV UR5, URZ ;  /* 0x0000003f00057c82 */ /* 0x000fe20008000000 */
[----:B--2---:R-:W-:Y:S01]  /*05a0*/  VIADD R2, R7, 0xffffffe ;  /* 0x0ffffffe07027836 */ /* 0x004fe20000000000 */
[----:B------:R-:W-:-:S03]  /*05b0*/  IABS R7, R4 ;  /* 0x0000000400077213 */ /* 0x000fc60000000000 */
[----:B------:R2:W3:Y:S02]  /*05c0*/  F2I.FTZ.U32.TRUNC.NTZ R3, R2 ;  /* 0x0000000200037305 */ /* 0x0004e4000021f000 */
[----:B------:R-:W-:Y:S02]  /*05d0*/  IMAD.MOV R16, RZ, RZ, -R7 ;  /* 0x000000ffff107224 */ /* 0x000fe400078e0a07 */
[----:B------:R-:W-:Y:S02]  /*05e0*/  IMAD R7, R5, -0xc0, R12 ;  /* 0xffffff4005077824 */ /* 0x000fe400078e020c */
[----:B--2---:R-:W-:-:S03]  /*05f0*/  IMAD.MOV.U32 R2, RZ, RZ, RZ ;  /* 0x000000ffff027224 */ /* 0x004fc600078e00ff */
[----:B------:R-:W-:Y:S02]  /*0600*/  IABS R5, R7 ;  /* 0x0000000700057213 */ /* 0x000fe40000000000 */
[----:B------:R-:W-:Y:S01]  /*0610*/  LOP3.LUT R7, R7, R4, RZ, 0x3c, !PT ;  /* 0x0000000407077212 */ /* 0x000fe200078e3cff */
[----:B---3--:R-:W-:-:S03]  /*0620*/  IMAD.MOV R9, RZ, RZ, -R3 ;  /* 0x000000ffff097224 */ /* 0x008fc600078e0a03 */
[----:B------:R-:W-:Y:S01]  /*0630*/  ISETP.GE.AND P4, PT, R7, RZ, PT ;  /* 0x000000ff0700720c */ /* 0x000fe20003f86270 */
[----:B------:R-:W-:-:S04]  /*0640*/  IMAD R9, R9, R14, RZ ;  /* 0x0000000e09097224 */ /* 0x000fc800078e02ff */
[----:B------:R-:W-:-:S06]  /*0650*/  IMAD.HI.U32 R2, R3, R9, R2 ;  /* 0x0000000903027227 */ /* 0x000fcc00078e0002 */
[----:B------:R-:W-:-:S04]  /*0660*/  IMAD.HI.U32 R3, R2, R8, RZ ;  /* 0x0000000802037227 */ /* 0x000fc800078e00ff */
[-C--:B------:R-:W-:Y:S02]  /*0670*/  IMAD R3, R3, R16.reuse, R8 ;  /* 0x0000001003037224 */ /* 0x080fe400078e0208 */
[----:B------:R-:W-:Y:S02]  /*0680*/  IMAD.HI.U32 R9, R2, R5, RZ ;  /* 0x0000000502097227 */ /* 0x000fe400078e00ff */
[----:B------:R-:W2:Y:S01]  /*0690*/  S2R R2, SR_TID.X ;  /* 0x0000000000027919 */ /* 0x000ea20000002100 */
[----:B------:R-:W-:Y:S01]  /*06a0*/  ISETP.GT.U32.AND P0, PT, R14, R3, PT ;  /* 0x000000030e00720c */ /* 0x000fe20003f04070 */
[----:B------:R-:W-:Y:S02]  /*06b0*/  IMAD R8, R9, R16, R5 ;  /* 0x0000001009087224 */ /* 0x000fe400078e0205 */
[----:B------:R-:W-:-:S03]  /*06c0*/  VIADD R5, R10, 0xffffffe ;  /* 0x0ffffffe0a057836 */ /* 0x000fc60000000000 */
[----:B------:R-:W-:-:S03]  /*06d0*/  ISETP.GT.U32.AND P3, PT, R14, R8, PT ;  /* 0x000000080e00720c */ /* 0x000fc60003f64070 */
[----:B------:R-:W3:Y:S04]  /*06e0*/  F2I.FTZ.U32.TRUNC.NTZ R5, R5 ;  /* 0x0000000500057305 */ /* 0x000ee8000021f000 */
[----:B------:R-:W-:-:S05]  /*06f0*/  @!P0 IMAD.IADD R3, R3, 0x1, -R14 ;  /* 0x0000000103038824 */ /* 0x000fca00078e0a0e */
[----:B------:R-:W-:Y:S01]  /*0700*/  ISETP.GT.U32.AND P0, PT, R14, R3, PT ;  /* 0x000000030e00720c */ /* 0x000fe20003f04070 */
[----:B------:R-:W-:Y:S02]  /*0710*/  @!P3 IMAD.IADD R8, R8, 0x1, -R14 ;  /* 0x000000010808b824 */ /* 0x000fe400078e0a0e */
[----:B------:R-:W-:-:S03]  /*0720*/  @!P3 VIADD R9, R9, 0x1 ;  /* 0x000000010909b836 */ /* 0x000fc60000000000 */
[----:B------:R-:W-:Y:S01]  /*0730*/  ISETP.GE.U32.AND P1, PT, R8, R14, PT ;  /* 0x0000000e0800720c */ /* 0x000fe20003f26070 */
[----:B---3--:R-:W-:-:S04]  /*0740*/  IMAD.MOV R8, RZ, RZ, -R5 ;  /* 0x000000ffff087224 */ /* 0x008fc800078e0a05 */
[----:B------:R-:W-:Y:S01]  /*0750*/  IMAD.MOV.U32 R7, RZ, RZ, R8 ;  /* 0x000000ffff077224 */ /* 0x000fe200078e0008 */
[----:B------:R-:W-:Y:S01]  /*0760*/  LOP3.LUT R8, RZ, R4, RZ, 0x33, !PT ;  /* 0x00000004ff087212 */ /* 0x000fe200078e33ff */
[----:B------:R-:W-:Y:S01]  /*0770*/  @!P0 IMAD.IADD R3, R3, 0x1, -R14 ;  /* 0x0000000103038824 */ /* 0x000fe200078e0a0e */
[----:B------:R-:W-:Y:S01]  /*0780*/  ISETP.NE.AND P0, PT, R4, RZ, PT ;  /* 0x000000ff0400720c */ /* 0x000fe20003f05270 */
[----:B------:R-:W-:Y:S01]  /*0790*/  IMAD R7, R7, R22, RZ ;  /* 0x0000001607077224 */ /* 0x000fe200078e02ff */
[--C-:B--2---:R-:W-:Y:S01]  /*07a0*/  SHF.R.U32.HI R11, RZ, 0x2, R2.reuse ;  /* 0x00000002ff0b7819 */ /* 0x104fe20000011602 */
[----:B------:R-:W-:Y:S01]  /*07b0*/  @!P2 IMAD.MOV R3, RZ, RZ, -R3 ;  /* 0x000000ffff03a224 */ /* 0x000fe200078e0a03 */
[----:B------:R-:W-:Y:S01]  /*07c0*/  SHF.R.U32.HI R162, RZ, 0x5, R2 ;  /* 0x00000005ffa27819 */ /* 0x000fe20000011602 */
[----:B------:R-:W-:Y:S01]  /*07d0*/  IMAD.MOV.U32 R4, RZ, RZ, RZ ;  /* 0x000000ffff047224 */ /* 0x000fe200078e00ff */
[----:B------:R-:W-:Y:S01]  /*07e0*/  SGXT.U32 R11, R11, 0x5 ;  /* 0x000000050b0b781a */ /* 0x000fe20000000000 */
[----:B------:R-:W-:Y:S01]  /*07f0*/  @P1 VIADD R9, R9, 0x1 ;  /* 0x0000000109091836 */ /* 0x000fe20000000000 */
[----:B------:R-:W-:Y:S01]  /*0800*/  SEL R3, R8, R3, !P0 ;  /* 0x0000000308037207 */ /* 0x000fe20004000000 */
[----:B------:R-:W-:Y:S01]  /*0810*/  IMAD.HI.U32 R7, R5, R7, R4 ;  /* 0x0000000705077227 */ /* 0x000fe200078e0004 */
[----:B------:R-:W-:-:S02]  /*0820*/  IABS R5, R0 ;  /* 0x0000000000057213 */ /* 0x000fc40000000000 */
[----:B------:R-:W-:Y:S01]  /*0830*/  LOP3.LUT R160, R162, 0x7fffffc, RZ, 0xc0, !PT ;  /* 0x07fffffca2a07812 */ /* 0x000fe200078ec0ff */
[----:B------:R-:W-:Y:S01]  /*0840*/  IMAD.IADD R4, R6, 0x1, R3 ;  /* 0x0000000106047824 */ /* 0x000fe200078e0203 */
[----:B------:R-:W-:Y:S01]  /*0850*/  SHF.R.U32.HI R3, RZ, 0x4, R2 ;  /* 0x00000004ff037819 */ /* 0x000fe20000011602 */
[----:B------:R-:W-:Y:S02]  /*0860*/  IMAD.MOV R15, RZ, RZ, -R5 ;  /* 0x000000ffff0f7224 */ /* 0x000fe400078e0a05 */
[----:B------:R-:W-:Y:S01]  /*0870*/  IMAD.SHL.U32 R4, R4, 0x80, RZ ;  /* 0x0000008004047824 */ /* 0x000fe200078e00ff */
[----:B------:R-:W-:Y:S01]  /*0880*/  SGXT.U32 R3, R3, 0x3 ;  /* 0x000000030303781a */ /* 0x000fe20000000000 */
[----:B------:R-:W-:-:S03]  /*0890*/  @!P4 IMAD.MOV R9, RZ, RZ, -R9 ;  /* 0x000000ffff09c224 */ /* 0x000fc600078e0a09 */
[----:B------:R-:W-:Y:S02]  /*08a0*/  LOP3.LUT R5, R4, R11, RZ, 0xfc, !PT ;  /* 0x0000000b04057212 */ /* 0x000fe400078efcff */
[----:B------:R-:W-:Y:S02]  /*08b0*/  SEL R8, R8, R9, !P0 ;  /* 0x0000000908087207 */ /* 0x000fe40004000000 */
[----:B------:R-:W-:Y:S02]  /*08c0*/  IABS R12, R5 ;  /* 0x00000005000c7213 */ /* 0x000fe40000000000 */
[----:B------:R-:W-:Y:S01]  /*08d0*/  LOP3.LUT R3, R4, R3, RZ, 0xfc, !PT ;  /* 0x0000000304037212 */ /* 0x000fe200078efcff */
[----:B------:R-:W-:Y:S01]  /*08e0*/  IMAD.SHL.U32 R8, R8, 0x80, RZ ;  /* 0x0000008008087824 */ /* 0x000fe200078e00ff */
[----:B------:R-:W-:Y:S02]  /*08f0*/  LOP3.LUT R6, R4, 0x20, R11, 0xfe, !PT ;  /* 0x0000002004067812 */ /* 0x000fe400078efe0b */
[----:B------:R-:W-:-:S02]  /*0900*/  LOP3.LUT R9, R4, 0x40, R11, 0xfe, !PT ;  /* 0x0000004004097812 */ /* 0x000fc400078efe0b */
[----:B------:R-:W-:Y:S01]  /*0910*/  LOP3.LUT R23, R4, 0x60, R11, 0xfe, !PT ;  /* 0x0000006004177812 */ /* 0x000fe200078efe0b */
[C---:B------:R-:W-:Y:S01]  /*0920*/  IMAD.HI.U32 R4, R7.reuse, R12, RZ ;  /* 0x0000000c07047227 */ /* 0x040fe200078e00ff */
[----:B------:R-:W-:Y:S02]  /*0930*/  IABS R10, R6 ;  /* 0x00000006000a7213 */ /* 0x000fe40000000000 */
[----:B------:R-:W-:Y:S01]  /*0940*/  IABS R14, R9 ;  /* 0x00000009000e7213 */ /* 0x000fe20000000000 */
[----:B------:R-:W-:Y:S01]  /*0950*/  IMAD R12, R4, R15, R12 ;  /* 0x0000000f040c7224 */ /* 0x000fe200078e020c */
[----:B------:R-:W-:Y:S02]  /*0960*/  IABS R16, R23 ;  /* 0x0000001700107213 */ /* 0x000fe40000000000 */
[----:B------:R-:W-:Y:S01]  /*0970*/  ISETP.GE.AND P2, PT, R6, RZ, PT ;  /* 0x000000ff0600720c */ /* 0x000fe20003f46270 */
[----:B------:R-:W-:Y:S01]  /*0980*/  IMAD.HI.U32 R6, R7, R10, RZ ;  /* 0x0000000a07067227 */ /* 0x000fe200078e00ff */
[----:B------:R-:W-:-:S02]  /*0990*/  ISETP.GE.AND P1, PT, R9, RZ, PT ;  /* 0x000000ff0900720c */ /* 0x000fc40003f26270 */
[----:B------:R-:W-:Y:S01]  /*09a0*/  ISETP.GT.U32.AND P6, PT, R22, R12, PT ;  /* 0x0000000c1600720c */ /* 0x000fe20003fc4070 */
[----:B------:R-:W-:Y:S01]  /*09b0*/  IMAD.HI.U32 R9, R7, R14, RZ ;  /* 0x0000000e07097227 */ /* 0x000fe200078e00ff */
[----:B------:R-:W-:Y:S02]  /*09c0*/  ISETP.GE.AND P0, PT, R5, RZ, PT ;  /* 0x000000ff0500720c */ /* 0x000fe40003f06270 */
[----:B------:R-:W-:Y:S01]  /*09d0*/  LOP3.LUT R24, R8, R11, RZ, 0xfc, !PT ;  /* 0x0000000b08187212 */ /* 0x000fe200078efcff */
[----:B------:R-:W-:Y:S01]  /*09e0*/  IMAD.HI.U32 R7, R7, R16, RZ ;  /* 0x0000001007077227 */ /* 0x000fe200078e00ff */
[----:B------:R-:W-:Y:S02]  /*09f0*/  LOP3.LUT R25, R8, 0x20, R11, 0xfe, !PT ;  /* 0x0000002008197812 */ /* 0x000fe400078efe0b */
[C---:B------:R-:W-:Y:S01]  /*0a00*/  LOP3.LUT R4, R11.reuse, 0x20, RZ, 0xfc, !PT ;  /* 0x000000200b047812 */ /* 0x040fe200078efcff */
[-C--:B------:R-:W-:Y:S01]  /*0a10*/  IMAD R13, R6, R15.reuse, R10 ;  /* 0x0000000f060d7224 */ /* 0x080fe200078e020a */
[----:B------:R-:W-:Y:S01]  /*0a20*/  LOP3.LUT R6, R11, 0x40, RZ, 0xfc, !PT ;  /* 0x000000400b067812 */ /* 0x000fe200078efcff */
[-C--:B------:R-:W-:Y:S01]  /*0a30*/  IMAD R14, R9, R15.reuse, R14 ;  /* 0x0000000f090e7224 */ /* 0x080fe200078e020e */
[----:B------:R-:W-:Y:S01]  /*0a40*/  LOP3.LUT R27, R8, 0x40, R11, 0xfe, !PT ;  /* 0x00000040081b7812 */ /* 0x000fe200078efe0b */
[----:B------:R-:W-:Y:S01]  /*0a50*/  IMAD R15, R7, R15, R16 ;  /* 0x0000000f070f7224 */ /* 0x000fe200078e0210 */
[----:B------:R-:W-:Y:S01]  /*0a60*/  ISETP.GT.U32.AND P3, PT, R22, R13, PT ;  /* 0x0000000d1600720c */ /* 0x000fe20003f64070 */
[----:B------:R-:W-:Y:S01]  /*0a70*/  IMAD.SHL.U32 R5, R2, 0x8, RZ ;  /* 0x0000000802057824 */ /* 0x000fe200078e00ff */
[----:B------:R-:W-:Y:S01]  /*0a80*/  ISETP.GT.U32.AND P4, PT, R22, R14, PT ;  /* 0x0000000e1600720c */ /* 0x000fe20003f84070 */
[----:B------:R-:W-:Y:S01]  /*0a90*/  @!P6 IMAD.IADD R12, R12, 0x1, -R22 ;  /* 0x000000010c0ce824 */ /* 0x000fe200078e0a16 */
[----:B------:R-:W-:Y:S01]  /*0aa0*/  ISETP.GT.U32.AND P5, PT, R22, R15, PT ;  /* 0x0000000f1600720c */ /* 0x000fe20003fa4070 */
[----:B------:R-:W-:Y:S01]  /*0ab0*/  IMAD.HI R10, R24, 0x2aaaaaab, RZ ;  /* 0x2aaaaaab180a7827 */ /* 0x000fe200078e02ff */
[----:B------:R-:W-:-:S02]  /*0ac0*/  LOP3.LUT R9, R5, 0x18, R2, 0x48, !PT ;  /* 0x0000001805097812 */ /* 0x000fc400078e4802 */
[----:B------:R-:W-:Y:S01]  /*0ad0*/  LOP3.LUT R7, R11, 0x60, RZ, 0xfc, !PT ;  /* 0x000000600b077812 */ /* 0x000fe200078efcff */
[----:B------:R-:W-:Y:S01]  /*0ae0*/  IMAD.HI R16, R25, 0x2aaaaaab, RZ ;  /* 0x2aaaaaab19107827 */ /* 0x000fe200078e02ff */
[----:B------:R-:W-:Y:S02]  /*0af0*/  ISETP.GT.U32.AND P6, PT, R22, R12, PT ;  /* 0x0000000c1600720c */ /* 0x000fe40003fc4070 */
[----:B------:R-:W-:Y:S01]  /*0b00*/  LOP3.LUT R29, R8, 0x60, R11, 0xfe, !PT ;  /* 0x00000060081d7812 */ /* 0x000fe200078efe0b */
[--C-:B------:R-:W-:Y:S01]  /*0b10*/  IMAD R4, R4, 0x20, R9.reuse ;  /* 0x0000002004047824 */ /* 0x100fe200078e0209 */
[----:B------:R-:W-:Y:S01]  /*0b20*/  SHF.R.U32.HI R17, RZ, 0x1f, R16 ;  /* 0x0000001fff117819 */ /* 0x000fe20000011610 */
[--C-:B------:R-:W-:Y:S02]  /*0b30*/  IMAD R6, R6, 0x20, R9.reuse ;  /* 0x0000002006067824 */ /* 0x100fe400078e0209 */
[--C-:B------:R-:W-:Y:S01]  /*0b40*/  IMAD R7, R7, 0x20, R9.reuse ;  /* 0x0000002007077824 */ /* 0x100fe200078e0209 */
[----:B------:R-:W-:Y:S01]  /*0b50*/  LEA.HI R16, R16, R17, RZ, 0x17 ;  /* 0x0000001110107211 */ /* 0x000fe200078fb8ff */
[----:B------:R-:W-:Y:S01]  /*0b60*/  IMAD R9, R11, 0x20, R9 ;  /* 0x000000200b097824 */ /* 0x000fe200078e0209 */
[----:B------:R-:W-:Y:S01]  /*0b70*/  SHF.R.U32.HI R11, RZ, 0x1f, R10 ;  /* 0x0000001fff0b7819 */ /* 0x000fe2000001160a */
[----:B------:R-:W-:Y:S01]  /*0b80*/  IMAD.HI R18, R27, 0x2aaaaaab, RZ ;  /* 0x2aaaaaab1b127827 */ /* 0x000fe200078e02ff */
[----:B------:R-:W-:-:S02]  /*0b90*/  LEA R39, R6, UR18, 0x1 ;  /* 0x0000001206277c11 */ /* 0x000fc4000f8e08ff */
[----:B------:R-:W-:Y:S01]  /*0ba0*/  LEA.HI R11, R10, R11, RZ, 0x17 ;  /* 0x0000000b0a0b7211 */ /* 0x000fe200078fb8ff */
[----:B------:R-:W-:Y:S01]  /*0bb0*/  @!P3 IMAD.IADD R13, R13, 0x1, -R22 ;  /* 0x000000010d0db824 */ /* 0x000fe200078e0a16 */
[----:B------:R-:W-:Y:S01]  /*0bc0*/  SHF.R.U32.HI R19, RZ, 0x1f, R18 ;  /* 0x0000001fff137819 */ /* 0x000fe20000011612 */
[--C-:B------:R-:W-:Y:S01]  /*0bd0*/  @!P4 IMAD.IADD R14, R14, 0x1, -R22.reuse ;  /* 0x000000010e0ec824 */ /* 0x100fe200078e0a16 */
[----:B------:R-:W-:Y:S01]  /*0be0*/  LOP3.LUT R10, R5, 0x18, RZ, 0xc0, !PT ;  /* 0x00000018050a7812 */ /* 0x000fe200078ec0ff */
[--C-:B------:R-:W-:Y:S01]  /*0bf0*/  @!P5 IMAD.IADD R15, R15, 0x1, -R22.reuse ;  /* 0x000000010f0fd824 */ /* 0x100fe200078e0a16 */
[----:B------:R-:W-:Y:S01]  /*0c00*/  ISETP.GT.U32.AND P5, PT, R22, R13, PT ;  /* 0x0000000d1600720c */ /* 0x000fe20003fa4070 */
[----:B------:R-:W-:Y:S01]  /*0c10*/  @!P6 IMAD.IADD R12, R12, 0x1, -R22 ;  /* 0x000000010c0ce824 */ /* 0x000fe200078e0a16 */
[C---:B------:R-:W-:Y:S01]  /*0c20*/  ISETP.GT.U32.AND P4, PT, R22.reuse, R14, PT ;  /* 0x0000000e1600720c */ /* 0x040fe20003f84070 */
[----:B------:R-:W-:Y:S01]  /*0c30*/  IMAD R17, R11, -0xc00, R24 ;  /* 0xfffff4000b117824 */ /* 0x000fe200078e0218 */
[----:B------:R-:W-:Y:S01]  /*0c40*/  ISETP.GT.U32.AND P3, PT, R22, R15, PT ;  /* 0x0000000f1600720c */ /* 0x000fe20003f64070 */
[----:B------:R-:W-:Y:S01]  /*0c50*/  IMAD.HI R20, R29, 0x2aaaaaab, RZ ;  /* 0x2aaaaaab1d147827 */ /* 0x000fe200078e02ff */
[----:B------:R-:W-:-:S02]  /*0c60*/  LEA.HI R18, R18, R19, RZ, 0x17 ;  /* 0x0000001312127211 */ /* 0x000fc400078fb8ff */
[----:B------:R-:W-:Y:S01]  /*0c70*/  ISETP.GE.AND P6, PT, R23, RZ, PT ;  /* 0x000000ff1700720c */ /* 0x000fe20003fc6270 */
[----:B------:R-:W-:Y:S01]  /*0c80*/  IMAD R19, R16, -0xc00, R25 ;  /* 0xfffff40010137824 */ /* 0x000fe200078e0219 */
[----:B------:R-:W-:Y:S01]  /*0c90*/  SHF.R.U32.HI R21, RZ, 0x1f, R20 ;  /* 0x0000001fff157819 */ /* 0x000fe20000011614 */
[----:B------:R-:W2:Y:S01]  /*0ca0*/  LDC.64 R24, c[0x0][0x218] ;  /* 0x00008600ff187b82 */ /* 0x000ea20000000a00 */
[----:B------:R-:W-:Y:S01]  /*0cb0*/  @!P0 IMAD.MOV R12, RZ, RZ, -R12 ;  /* 0x000000ffff0c8224 */ /* 0x000fe200078e0a0c */
[----:B------:R-:W-:Y:S01]  /*0cc0*/  LOP3.LUT R11, RZ, R0, RZ, 0x33, !PT ;  /* 0x00000000ff0b7212 */ /* 0x000fe200078e33ff */
[--C-:B------:R-:W-:Y:S01]  /*0cd0*/  @!P5 IMAD.IADD R13, R13, 0x1, -R22.reuse ;  /* 0x000000010d0dd824 */ /* 0x100fe200078e0a16 */
[----:B------:R-:W-:Y:S01]  /*0ce0*/  LEA.HI R20, R20, R21, RZ, 0x17 ;  /* 0x0000001514147211 */ /* 0x000fe200078fb8ff */
[--C-:B------:R-:W-:Y:S01]  /*0cf0*/  @!P4 IMAD.IADD R14, R14, 0x1, -R22.reuse ;  /* 0x000000010e0ec824 */ /* 0x100fe200078e0a16 */
[----:B------:R-:W-:Y:S01]  /*0d00*/  LEA R41, R7, UR18, 0x1 ;  /* 0x0000001207297c11 */ /* 0x000fe2000f8e08ff */
[----:B------:R-:W-:Y:S01]  /*0d10*/  @!P3 IMAD.IADD R15, R15, 0x1, -R22 ;  /* 0x000000010f0fb824 */ /* 0x000fe200078e0a16 */
[----:B------:R-:W-:Y:S01]  /*0d20*/  ISETP.NE.AND P3, PT, R0, RZ, PT ;  /* 0x000000ff0000720c */ /* 0x000fe20003f65270 */
[----:B------:R-:W-:-:S02]  /*0d30*/  @!P2 IMAD.MOV R13, RZ, RZ, -R13 ;  /* 0x000000ffff0da224 */ /* 0x000fc400078e0a0d */
[----:B------:R-:W-:Y:S02]  /*0d40*/  @!P1 IMAD.MOV R14, RZ, RZ, -R14 ;  /* 0x000000ffff0e9224 */ /* 0x000fe400078e0a0e */
[----:B------:R-:W-:Y:S01]  /*0d50*/  @!P6 IMAD.MOV R15, RZ, RZ, -R15 ;  /* 0x000000ffff0fe224 */ /* 0x000fe200078e0a0f */
[C---:B------:R-:W-:Y:S01]  /*0d60*/  SEL R35, R11.reuse, R13, !P3 ;  /* 0x0000000d0b237207 */ /* 0x040fe20005800000 */
[----:B------:R-:W-:Y:S01]  /*0d70*/  IMAD R21, R18, -0xc00, R27 ;  /* 0xfffff40012157824 */ /* 0x000fe200078e021b */
[C---:B------:R-:W-:Y:S01]  /*0d80*/  SEL R27, R11.reuse, R12, !P3 ;  /* 0x0000000c0b1b7207 */ /* 0x040fe20005800000 */
[----:B------:R-:W-:Y:S01]  /*0d90*/  IMAD R23, R20, -0xc00, R29 ;  /* 0xfffff40014177824 */ /* 0x000fe200078e021d */
[----:B------:R-:W-:Y:S01]  /*0da0*/  SEL R37, R11, R14, !P3 ;  /* 0x0000000e0b257207 */ /* 0x000fe20005800000 */
[--C-:B------:R-:W-:Y:S01]  /*0db0*/  IMAD R29, R19, 0xc00, R10.reuse ;  /* 0x00000c00131d7824 */ /* 0x100fe200078e020a */
[----:B------:R-:W-:Y:S01]  /*0dc0*/  SEL R11, R11, R15, !P3 ;  /* 0x0000000f0b0b7207 */ /* 0x000fe20005800000 */
[----:B------:R-:W-:-:S02]  /*0dd0*/  IMAD R31, R21, 0xc00, R10 ;  /* 0x00000c00151f7824 */ /* 0x000fc400078e020a */
[--C-:B------:R-:W-:Y:S02]  /*0de0*/  IMAD R19, R27, 0xc00, R10.reuse ;  /* 0x00000c001b137824 */ /* 0x100fe400078e020a */
[--C-:B------:R-:W-:Y:S02]  /*0df0*/  IMAD R13, R23, 0xc00, R10.reuse ;  /* 0x00000c00170d7824 */ /* 0x100fe400078e020a */
[--C-:B------:R-:W-:Y:S01]  /*0e00*/  IMAD R21, R35, 0xc00, R10.reuse ;  /* 0x00000c0023157824 */ /* 0x100fe200078e020a */
[----:B------:R-:W-:Y:S01]  /*0e10*/  LEA R35, R9, UR18, 0x1 ;  /* 0x0000001209237c11 */ /* 0x000fe2000f8e08ff */
[--C-:B------:R-:W-:Y:S01]  /*0e20*/  IMAD R23, R37, 0xc00, R10.reuse ;  /* 0x00000c0025177824 */ /* 0x100fe200078e020a */
[----:B------:R-:W-:Y:S01]  /*0e30*/  LEA R37, R4, UR18, 0x1 ;  /* 0x0000001204257c11 */ /* 0x000fe2000f8e08ff */
[----:B------:R-:W-:Y:S02]  /*0e40*/  IMAD R11, R11, 0xc00, R10 ;  /* 0x00000c000b0b7824 */ /* 0x000fe400078e020a */
[----:B--2---:R-:W-:-:S04]  /*0e50*/  IMAD.WIDE R18, R19, 0x2, R24 ;  /* 0x0000000213127825 */ /* 0x004fc800078e0218 */
[----:B------:R-:W-:Y:S01]  /*0e60*/  IMAD R17, R17, 0xc00, R10 ;  /* 0x00000c0011117824 */ /* 0x000fe200078e020a */
[----:B------:R-:W-:Y:S01]  /*0e70*/  @!PT LDS RZ, [RZ] ;  /* 0x00000000fffff984 */ /* 0x000fe20000000800 */
[----:B------:R-:W-:Y:S01]  /*0e80*/  @!PT LDS RZ, [RZ] ;  /* 0x00000000fffff984 */ /* 0x000fe20000000800 */
[----:B------:R-:W-:Y:S01]  /*0e90*/  @!PT LDS RZ, [RZ] ;  /* 0x00000000fffff984 */ /* 0x000fe20000000800 */
[----:B------:R-:W-:Y:S01]  /*0ea0*/  LDGSTS.E.BYPASS.128 [R35], desc[UR22][R18.64] ;  /* 0x0000000012237fae */ /* 0x000fe2000b901c56 */
[----:B------:R-:W-:Y:S01]  /*0eb0*/  IMAD.WIDE R20, R21, 0x2, R24 ;  /* 0x0000000215147825 */ /* 0x000fe200078e0218 */
[----:B------:R-:W-:-:S03]  /*0ec0*/  IADD3 R10, P0, R18, 0x80, RZ ;  /* 0x00000080120a7810 */ /* 0x000fc60007f1e0ff */
[--C-:B------:R-:W-:Y:S01]  /*0ed0*/  IMAD.WIDE R22, R23, 0x2, R24.reuse ;  /* 0x0000000217167825 */ /* 0x100fe200078e0218 */
[----:B------:R-:W-:Y:S03]  /*0ee0*/  LDGSTS.E.BYPASS.128 [R37], desc[UR22][R20.64] ;  /* 0x0000000014257fae */ /* 0x000fe6000b901c56 */
[----:B------:R-:W-:Y:S01]  /*0ef0*/  IMAD.WIDE R24, R11, 0x2, R24 ;  /* 0x000000020b187825 */ /* 0x000fe200078e0218 */
[----:B------:R-:W-:Y:S01]  /*0f00*/  LDGSTS.E.BYPASS.128 [R39], desc[UR22][R22.64] ;  /* 0x0000000016277fae */ /* 0x000fe2000b901c56 */
[----:B------:R-:W-:Y:S02]  /*0f10*/  IADD3 R11, P1, R20, 0x80, RZ ;  /* 0x00000080140b7810 */ /* 0x000fe40007f3e0ff */
[--C-:B----4-:R-:W-:Y:S01]  /*0f20*/  IMAD.WIDE R26, R17, 0x2, R32.reuse ;  /* 0x00000002111a7825 */ /* 0x110fe200078e0220 */
[----:B------:R-:W-:Y:S03]  /*0f30*/  LDGSTS.E.BYPASS.128 [R41], desc[UR22][R24.64] ;  /* 0x0000000018297fae */ /* 0x000fe6000b901c56 */
[--C-:B------:R-:W-:Y:S01]  /*0f40*/  IMAD.WIDE R28, R29, 0x2, R32.reuse ;  /* 0x000000021d1c7825 */ /* 0x100fe200078e0220 */
[----:B------:R-:W0:Y:S03]  /*0f50*/  LDGDEPBAR ;  /* 0x00000000000079af */ /* 0x000e260000000000 */
[----:B------:R-:W-:Y:S01]  /*0f60*/  IMAD.WIDE R30, R31, 0x2, R32 ;  /* 0x000000021f1e7825 */ /* 0x000fe200078e0220 */
[----:B------:R-:W-:Y:S01]  /*0f70*/  LDGSTS.E.BYPASS.128 [R35+0x6000], desc[UR22][R26.64] ;  /* 0x060000001a237fae */ /* 0x000fe2000b901c56 */
[----:B------:R-:W-:-:S02]  /*0f80*/  IADD3 R153, P2, R28, 0x80, RZ ;  /* 0x000000801c997810 */ /* 0x000fc40007f5e0ff */
[----:B------:R-:W-:Y:S01]  /*0f90*/  IMAD.WIDE R32, R13, 0x2, R32 ;  /* 0x000000020d207825 */ /* 0x000fe200078e0220 */
[----:B------:R-:W-:Y:S03]  /*0fa0*/  LDGSTS.E.BYPASS.128 [R37+0x6000], desc[UR22][R28.64] ;  /* 0x060000001c257fae */ /* 0x000fe6000b901c56 */
[----:B------:R-:W-:Y:S01]  /*0fb0*/  IMAD.X R12, RZ, RZ, R19, P0 ;  /* 0x000000ffff0c7224 */ /* 0x000fe200000e0613 */
[----:B------:R-:W-:Y:S01]  /*0fc0*/  LDGSTS.E.BYPASS.128 [R39+0x6000], desc[UR22][R30.64] ;  /* 0x060000001e277fae */ /* 0x000fe2000b901c56 */
[----:B------:R-:W-:Y:S01]  /*0fd0*/  IADD3 R13, P0, R22, 0x80, RZ ;  /* 0x00000080160d7810 */ /* 0x000fe20007f1e0ff */
[----:B------:R-:W-:Y:S01]  /*0fe0*/  IMAD.X R14, RZ, RZ, R21, P1 ;  /* 0x000000ffff0e7224 */ /* 0x000fe200008e0615 */
[----:B------:R-:W-:Y:S01]  /*0ff0*/  IADD3 R15, P1, R24, 0x80, RZ ;  /* 0x00000080180f7810 */ /* 0x000fe20007f3e0ff */
[----:B------:R-:W-:Y:S01]  /*1000*/  LDGSTS.E.BYPASS.128 [R41+0x6000], desc[UR22][R32.64] ;  /* 0x0600000020297fae */ /* 0x000fe2000b901c56 */
[----:B------:R-:W-:-:S02]  /*1010*/  IMAD.X R157, RZ, RZ, R29, P2 ;  /* 0x000000ffff9d7224 */ /* 0x000fc400010e061d */
[----:B------:R-:W-:Y:S01]  /*1020*/  IMAD.X R16, RZ, RZ, R23, P0 ;  /* 0x000000ffff107224 */ /* 0x000fe200000e0617 */
[----:B------:R-:W0:Y:S01]  /*1030*/  LDGDEPBAR ;  /* 0x00000000000079af */ /* 0x000e220000000000 */
[----:B------:R-:W-:Y:S01]  /*1040*/  BAR.SYNC.DEFER_BLOCKING 0x0 ;  /* 0x0000000000007b1d */ /* 0x000fe20000010000 */
[----:B------:R-:W-:Y:S01]  /*1050*/  IADD3 R17, P0, R26, 0x80, RZ ;  /* 0x000000801a117810 */ /* 0x000fe20007f1e0ff */
[----:B------:R-:W-:Y:S01]  /*1060*/  IMAD.X R152, RZ, RZ, R25, P1 ;  /* 0x000000ffff987224 */ /* 0x000fe200008e0619 */
[----:B------:R-:W-:-:S03]  /*1070*/  IADD3 R155, P1, R30, 0x80, RZ ;  /* 0x000000801e9b7810 */ /* 0x000fc60007f3e0ff */
[----:B------:R-:W-:Y:S01]  /*1080*/  IMAD.X R154, RZ, RZ, R27, P0 ;  /* 0x000000ffff9a7224 */ /* 0x000fe200000e061b */
[----:B------:R-:W-:Y:S01]  /*1090*/  IADD3 R156, P0, R32, 0x80, RZ ;  /* 0x00000080209c7810 */ /* 0x000fe20007f1e0ff */
[----:B------:R-:W-:-:S04]  /*10a0*/  IMAD.X R158, RZ, RZ, R31, P1 ;  /* 0x000000ffff9e7224 */ /* 0x000fc800008e061f */
[----:B------:R-:W-:Y:S01]  /*10b0*/  IMAD.X R159, RZ, RZ, R33, P0 ;  /* 0x000000ffff9f7224 */ /* 0x000fe200000e0621 */
[----:B------:R-:W-:Y:S01]  /*10c0*/  @!PT LDS RZ, [RZ] ;  /* 0x00000000fffff984 */ /* 0x000fe20000000800 */
[----:B------:R-:W-:Y:S01]  /*10d0*/  @!PT LDS RZ, [RZ] ;  /* 0x00000000fffff984 */ /* 0x000fe20000000800 */
[----:B------:R-:W-:Y:S01]  /*10e0*/  @!PT LDS RZ, [RZ] ;  /* 0x00000000fffff984 */ /* 0x000fe20000000800 */
[----:B------:R-:W-:Y:S04]  /*10f0*/  LDGSTS.E.BYPASS.128 [R35+0x2000], desc[UR22][R18.64+0x40] ;  /* 0x0200004012237fae */ /* 0x000fe8000b901c56 */
[----:B------:R-:W-:Y:S04]  /*1100*/  LDGSTS.E.BYPASS.128 [R37+0x2000], desc[UR22][R20.64+0x40] ;  /* 0x0200004014257fae */ /* 0x000fe8000b901c56 */
[----:B------:R-:W-:Y:S04]  /*1110*/  LDGSTS.E.BYPASS.128 [R39+0x2000], desc[UR22][R22.64+0x40] ;  /* 0x0200004016277fae */ /* 0x000fe8000b901c56 */
[----:B------:R2:W-:Y:S04]  /*1120*/  LDGSTS.E.BYPASS.128 [R41+0x2000], desc[UR22][R24.64+0x40] ;  /* 0x0200004018297fae */ /* 0x0005e8000b901c56 */
[----:B------:R-:W0:Y:S04]  /*1130*/  LDGDEPBAR ;  /* 0x00000000000079af */ /* 0x000e280000000000 */
[----:B------:R3:W-:Y:S04]  /*1140*/  LDGSTS.E.BYPASS.128 [R35+0x8000], desc[UR22][R26.64+0x40] ;  /* 0x080000401a237fae */ /* 0x0007e8000b901c56 */
[----:B------:R4:W-:Y:S01]  /*1150*/  LDGSTS.E.BYPASS.128 [R37+0x8000], desc[UR22][R28.64+0x40] ;  /* 0x080000401c257fae */ /* 0x0009e2000b901c56 */
[----:B--2---:R-:W-:-:S03]  /*1160*/  CS2R R24, SRZ ;  /* 0x0000000000187805 */ /* 0x004fc6000001ff00 */
[----:B------:R2:W-:Y:S04]  /*1170*/  LDGSTS.E.BYPASS.128 [R39+0x8000], desc[UR22][R30.64+0x40] ;  /* 0x080000401e277fae */ /* 0x0005e8000b901c56 */
[----:B------:R5:W-:Y:S01]  /*1180*/  LDGSTS.E.BYPASS.128 [R41+0x8000], desc[UR22][R32.64+0x40] ;  /* 0x0800004020297fae */ /* 0x000be2000b901c56 */
[----:B-1-3--:R-:W-:Y:S02]  /*1190*/  CS2R R26, SRZ ;  /* 0x00000000001a7805 */ /* 0x00afe4000001ff00 */
[----:B------:R-:W-:Y:S01]  /*11a0*/  CS2R R34, SRZ ;  /* 0x0000000000227805 */ /* 0x000fe2000001ff00 */
[----:B------:R-:W0:Y:S01]  /*11b0*/  LDGDEPBAR ;  /* 0x00000000000079af */ /* 0x000e220000000000 */
[----:B----4-:R-:W-:Y:S02]  /*11c0*/  CS2R R28, SRZ ;  /* 0x00000000001c7805 */ /* 0x010fe4000001ff00 */
[----:B------:R-:W-:-:S02]  /*11d0*/  CS2R R36, SRZ ;  /* 0x0000000000247805 */ /* 0x000fc4000001ff00 */
[----:B--2---:R-:W-:Y:S02]  /*11e0*/  CS2R R30, SRZ ;  /* 0x00000000001e7805 */ /* 0x004fe4000001ff00 */
[----:B------:R-:W-:Y:S02]  /*11f0*/  CS2R R38, SRZ ;  /* 0x0000000000267805 */ /* 0x000fe4000001ff00 */
[----:B-----5:R-:W-:Y:S02]  /*1200*/  CS2R R32, SRZ ;  /* 0x0000000000207805 */ /* 0x020fe4000001ff00 */
[----:B------:R-:W-:-:S07]  /*1210*/  CS2R R40, SRZ ;  /* 0x0000000000287805 */ /* 0x000fce000001ff00 */
.L_x_0:
[----:B------:R-:W1:Y:S01]  /*1220*/  SHFL.IDX PT, R18, R160, RZ, 0x1f ;  /* 0x00001fffa0127589 */ /* 0x000e6200000e0000 */
[----:B------:R-:W-:Y:S01]  /*1230*/  UIADD3 UR20, UR20, 0x1, URZ ;  /* 0x0000000114147890 */ /* 0x000fe2000fffe03f */
[----:B------:R-:W-:-:S04]  /*1240*/  DEPBAR.LE SB0, 0x2 ;  /* 0x000080800000791a */ /* 0x000fc80000000000 */
[----:B------:R-:W-:Y:S01]  /*1250*/  UISETP.GE.AND UP0, UPT, UR20, 0x3, UPT ;  /* 0x000000031400788c */ /* 0x000fe2000bf06270 */
[----:B------:R-:W-:Y:S01]  /*1260*/  BAR.SYNC.DEFER_BLOCKING 0x0 ;  /* 0x0000000000007b1d */ /* 0x000fe20000010000 */
[----:B------:R-:W-:Y:S01]  /*1270*/  UIADD3 UR19, UR19, 0x1, URZ ;  /* 0x0000000113137890 */ /* 0x000fe2000fffe03f */
[----:B------:R-:W-:Y:S01]  /*1280*/  VIADD R161, R161, 0x20 ;  /* 0x00000020a1a17836 */ /* 0x000fe20000000000 */
[----:B------:R-:W-:Y:S01]  /*1290*/  USEL UR20, UR20, URZ, !UP0 ;  /* 0x0000003f14147287 */ /* 0x000fe2000c000000 */
[----:B------:R-:W-:Y:S02]  /*12a0*/  IADD3 R164, P1, R10, UR4, RZ ;  /* 0x000000040aa47c10 */ /* 0x000fe4000ff3e0ff */
[----:B------:R-:W-:Y:S01]  /*12b0*/  UMOV UR15, 0x80000020 ;  /* 0x80000020000f7882 */ /* 0x000fe20000000000 */
[----:B------:R-:W-:Y:S01]  /*12c0*/  UMOV UR9, 0x80000020 ;  /* 0x8000002000097882 */ /* 0x000fe20000000000 */
[----:B------:R-:W-:Y:S02]  /*12d0*/  ISETP.GE.U32.AND P0, PT, R161, 0xbc0, PT ;  /* 0x00000bc0a100780c */ /* 0x000fe40003f06070 */
[----:B------:R-:W-:-:S02]  /*12e0*/  IADD3.X R165, R12, UR5, RZ, P1, !PT ;  /* 0x000000050ca57c10 */ /* 0x000fc40008ffe4ff */
[----:B------:R-:W-:-:S04]  /*12f0*/  IADD3 R20, P1, R11, UR4, RZ ;  /* 0x000000040b147c10 */ /* 0x000fc8000ff3e0ff */
[----:B------:R-:W-:Y:S02]  /*1300*/  IADD3.X R21, R14, UR5, RZ, P1, !PT ;  /* 0x000000050e157c10 */ /* 0x000fe40008ffe4ff */
[----:B-1----:R-:W-:Y:S02]  /*1310*/  R2UR UR6, R18 ;  /* 0x00000000120672ca */ /* 0x002fe400000e0000 */
[----:B------:R-:W-:Y:S01]  /*1320*/  IADD3 R18, P1, R13, UR4, RZ ;  /* 0x000000040d127c10 */ /* 0x000fe2000ff3e0ff */
[----:B------:R-:W-:-:S03]  /*1330*/  WARPGROUP.ARRIVE ;  /* 0x00000000000079c5 */ /* 0x000fc60000000000 */
[----:B------:R-:W-:-:S07]  /*1340*/  IADD3.X R19, R16, UR5, RZ, P1, !PT ;  /* 0x0000000510137c10 */ /* 0x000fce0008ffe4ff */
[----:B------:R-:W-:Y:S02]  /*1350*/  USHF.L.U32 UR7, UR6, 0x6, URZ ;  /* 0x0000000606077899 */ /* 0x000fe4000800063f */
[----:B------:R-:W-:Y:S02]  /*1360*/  ULEA UR6, UR20, UR18, 0xd ;  /* 0x0000001214067291 */ /* 0x000fe4000f8e683f */
[----:B------:R-:W-:Y:S02]  /*1370*/  ULOP3.LUT UR7, UR7, 0xc0, URZ, 0xc0, !UPT ;  /* 0x000000c007077892 */ /* 0x000fe4000f8ec03f */
[----:B------:R-:W-:Y:S02]  /*1380*/  USHF.R.U32.HI UR8, URZ, 0x4, UR6 ;  /* 0x000000043f087899 */ /* 0x000fe40008011606 */
[----:B------:R-:W-:Y:S02]  /*1390*/  UIADD3 UR6, UR6, 0x6000, URZ ;  /* 0x0000600006067890 */ /* 0x000fe4000fffe03f */
[----:B------:R-:W-:-:S02]  /*13a0*/  ULOP3.LUT UR8, UR8, 0x3fff, URZ, 0xc0, !UPT ;  /* 0x00003fff08087892 */ /* 0x000fc4000f8ec03f */
[----:B------:R-:W-:Y:S02]  /*13b0*/  USHF.R.U32.HI UR6, URZ, 0x4, UR6 ;  /* 0x000000043f067899 */ /* 0x000fe40008011606 */
[----:B------:R-:W-:Y:S02]  /*13c0*/  UIADD3 UR16, UP0, UR7, UR8, URZ ;  /* 0x0000000807107290 */ /* 0x000fe4000ff1e03f */
[----:B------:R-:W-:Y:S02]  /*13d0*/  ULOP3.LUT UR6, UR6, 0x3fff, URZ, 0xc0, !UPT ;  /* 0x00003fff06067892 */ /* 0x000fe4000f8ec03f */
[----:B------:R-:W-:Y:S02]  /*13e0*/  UIADD3.X UR17, URZ, URZ, URZ, UP0, !UPT ;  /* 0x0000003f3f117290 */ /* 0x000fe400087fe43f */
[----:B------:R-:W-:Y:S02]  /*13f0*/  ULOP3.LUT UR14, UR6, 0x2000000, URZ, 0xfc, !UPT ;  /* 0x02000000060e7892 */ /* 0x000fe4000f8efc3f */
[----:B------:R-:W-:-:S02]  /*1400*/  ULOP3.LUT UR12, UR16, 0x2000000, URZ, 0xfc, !UPT ;  /* 0x02000000100c7892 */ /* 0x000fc4000f8efc3f */
[----:B------:R-:W-:Y:S01]  /*1410*/  ULOP3.LUT UR13, UR17, 0x80000020, URZ, 0xfc, !UPT ;  /* 0x80000020110d7892 */ /* 0x000fe2000f8efc3f */
[----:B------:R-:W-:Y:S01]  /*1420*/  UMOV UR8, 0x2000002 ;  /* 0x0200000200087882 */ /* 0x000fe20000000000 */
[----:B------:R-:W-:Y:S01]  /*1430*/  UMOV UR7, URZ ;  /* 0x0000003f00077c82 */ /* 0x000fe20008000000 */
[----:B------:R-:W-:Y:S02]  /*1440*/  UISETP.GE.AND UP0, UPT, UR19, 0x3, UPT ;  /* 0x000000031300788c */ /* 0x000fe4000bf06270 */
[----:B------:R-:W-:Y:S02]  /*1450*/  UIADD3.64 UR10, UR6, UR8, URZ ;  /* 0x00000008060a7297 */ /* 0x000fe4000fffe03f */
[----:B------:R-:W-:Y:S02]  /*1460*/  UIADD3.64 UR8, UR16, UR8, URZ ;  /* 0x0000000810087297 */ /* 0x000fe4000fffe03f */
[----:B------:R-:W-:Y:S01]  /*1470*/  HGMMA.64x128x16.F32.BF16 R88, gdesc[UR12], R88 ;  /* 0x01e000000c5879f0 */ /* 0x000fe20008701858 */
[----:B------:R-:W-:Y:S01]  /*1480*/  UMOV UR12, 0x2000100 ;  /* 0x02000100000c7882 */ /* 0x000fe20000000000 */
[----:B------:R-:W-:Y:S01]  /*1490*/  UMOV UR13, 0x80000020 ;  /* 0x80000020000d7882 */ /* 0x000fe20000000000 */
[----:B------:R-:W-:-:S02]  /*14a0*/  USEL UR19, UR19, URZ, !UP0 ;  /* 0x0000003f13137287 */ /* 0x000fc4000c000000 */
[----:B------:R-:W-:Y:S02]  /*14b0*/  UIADD3.64 UR12, UR16, UR12, URZ ;  /* 0x0000000c100c7297 */ /* 0x000fe4000fffe03f */
[----:B------:R-:W-:-:S06]  /*14c0*/  ULEA UR6, UR19, UR18, 0xd ;  /* 0x0000001213067291 */ /* 0x000fcc000f8e683f */
[----:B------:R-:W-:Y:S02]  /*14d0*/  LEA R23, R9, UR6, 0x1 ;  /* 0x0000000609177c11 */ /* 0x000fe4000f8e08ff */
[----:B------:R-:W-:Y:S01]  /*14e0*/  LEA R163, R4, UR6, 0x1 ;  /* 0x0000000604a37c11 */ /* 0x000fe2000f8e08ff */
[----:B------:R-:W-:-:S12]  /*14f0*/  HGMMA.64x128x16.F32.BF16 R88, gdesc[UR8], R88 ;  /* 0x01e00000085879f0 */ /* 0x000fd80008701858 */
[----:B------:R-:W-:Y:S01]  /*1500*/  HGMMA.64x128x16.F32.BF16 R24, gdesc[UR12], R24 ;  /* 0x01e000000c1879f0 */ /* 0x000fe20008701818 */
[----:B------:R-:W-:Y:S01]  /*1510*/  UMOV UR8, 0x2000102 ;  /* 0x0200010200087882 */ /* 0x000fe20000000000 */
[----:B------:R-:W-:Y:S02]  /*1520*/  UMOV UR9, 0x80000020 ;  /* 0x8000002000097882 */ /* 0x000fe40000000000 */
[----:B------:R-:W-:-:S09]  /*1530*/  UIADD3.64 UR8, UR16, UR8, URZ ;  /* 0x0000000810087297 */ /* 0x000fd2000fffe03f */
[----:B------:R-:W-:Y:S03]  /*1540*/  HGMMA.64x128x16.F32.BF16 R24, gdesc[UR8], R24, gsb0 ;  /* 0x01e00000081879f0 */ /* 0x000fe60008001818 */
[----:B------:R-:W-:Y:S02]  /*1550*/  WARPGROUP.DEPBAR.LE gsb0, 0x1 ;  /* 0x00008000000079c5 */ /* 0x000fe40000010100 */
[----:B------:R-:W-:Y:S06]  /*1560*/  BAR.SYNC.DEFER_BLOCKING 0x0 ;  /* 0x0000000000007b1d */ /* 0x000fec0000010000 */
[----:B------:R-:W-:Y:S01]  /*1570*/  @!PT LDS RZ, [RZ] ;  /* 0x00000000fffff984 */ /* 0x000fe20000000800 */
[----:B------:R-:W-:Y:S01]  /*1580*/  @!PT LDS RZ, [RZ] ;  /* 0x00000000fffff984 */ /* 0x000fe20000000800 */
[----:B------:R-:W-:Y:S01]  /*1590*/  @!PT LDS RZ, [RZ] ;  /* 0x00000000fffff984 */ /* 0x000fe20000000800 */
[----:B------:R1:W-:Y:S04]  /*15a0*/  LDGSTS.E.BYPASS.128 [R23], desc[UR22][R164.64], !P0 ;  /* 0x00000000a4177fae */ /* 0x0003e8000c101c56 */
[----:B------:R-:W-:Y:S01]  /*15b0*/  LDGSTS.E.BYPASS.128 [R163], desc[UR22][R20.64], !P0 ;  /* 0x0000000014a37fae */ /* 0x000fe2000c101c56 */
[----:B-1----:R-:W-:-:S02]  /*15c0*/  LEA R164, R6, UR6, 0x1 ;  /* 0x0000000606a47c11 */ /* 0x002fc4000f8e08ff */
[----:B------:R-:W-:-:S03]  /*15d0*/  LEA R165, R7, UR6, 0x1 ;  /* 0x0000000607a57c11 */ /* 0x000fc6000f8e08ff */
[----:B------:R1:W-:Y:S02]  /*15e0*/  LDGSTS.E.BYPASS.128 [R164], desc[UR22][R18.64], !P0 ;  /* 0x0000000012a47fae */ /* 0x0003e4000c101c56 */
[----:B-1----:R-:W-:-:S04]  /*15f0*/  IADD3 R18, P1, R15, UR4, RZ ;  /* 0x000000040f127c10 */ /* 0x002fc8000ff3e0ff */
[----:B------:R-:W-:Y:S02]  /*1600*/  IADD3.X R19, R152, UR5, RZ, P1, !PT ;  /* 0x0000000598137c10 */ /* 0x000fe40008ffe4ff */
[----:B------:R-:W-:-:S03]  /*1610*/  IADD3 R20, P1, R17, UR4, RZ ;  /* 0x0000000411147c10 */ /* 0x000fc6000ff3e0ff */
[----:B------:R-:W-:Y:S01]  /*1620*/  LDGSTS.E.BYPASS.128 [R165], desc[UR22][R18.64], !P0 ;  /* 0x0000000012a57fae */ /* 0x000fe2000c101c56 */
[----:B------:R-:W-:Y:S02]  /*1630*/  IADD3.X R21, R154, UR5, RZ, P1, !PT ;  /* 0x000000059a157c10 */ /* 0x000fe40008ffe4ff */
[----:B------:R-:W-:Y:S01]  /*1640*/  IADD3 R22, P1, R153, UR4, RZ ;  /* 0x0000000499167c10 */ /* 0x000fe2000ff3e0ff */
[----:B------:R-:W0:Y:S04]  /*1650*/  LDGDEPBAR ;  /* 0x00000000000079af */ /* 0x000e280000000000 */
[----:B------:R1:W-:Y:S02]  /*1660*/  LDGSTS.E.BYPASS.128 [R23+0x6000], desc[UR22][R20.64], !P0 ;  /* 0x0600000014177fae */ /* 0x0003e4000c101c56 */
[----:B-1----:R-:W-:-:S02]  /*1670*/  IADD3.X R23, R157, UR5, RZ, P1, !PT ;  /* 0x000000059d177c10 */ /* 0x002fc40008ffe4ff */
[----:B------:R-:W-:-:S03]  /*1680*/  IADD3 R18, P1, R155, UR4, RZ ;  /* 0x000000049b127c10 */ /* 0x000fc6000ff3e0ff */
[----:B------:R-:W-:Y:S01]  /*1690*/  LDGSTS.E.BYPASS.128 [R163+0x6000], desc[UR22][R22.64], !P0 ;  /* 0x0600000016a37fae */ /* 0x000fe2000c101c56 */
[----:B------:R-:W-:-:S05]  /*16a0*/  IADD3.X R19, R158, UR5, RZ, P1, !PT ;  /* 0x000000059e137c10 */ /* 0x000fca0008ffe4ff */
[----:B------:R1:W-:Y:S02]  /*16b0*/  LDGSTS.E.BYPASS.128 [R164+0x6000], desc[UR22][R18.64], !P0 ;  /* 0x0600000012a47fae */ /* 0x0003e4000c101c56 */
[----:B-1----:R-:W-:Y:S01]  /*16c0*/  IADD3 R18, P1, R156, UR4, RZ ;  /* 0x000000049c127c10 */ /* 0x002fe2000ff3e0ff */
[----:B------:R-:W-:-:S03]  /*16d0*/  UIADD3 UR4, UP0, UR4, 0x40, URZ ;  /* 0x0000004004047890 */ /* 0x000fc6000ff1e03f */
[----:B------:R-:W-:Y:S01]  /*16e0*/  IADD3.X R19, R159, UR5, RZ, P1, !PT ;  /* 0x000000059f137c10 */ /* 0x000fe20008ffe4ff */
[----:B------:R-:W-:-:S04]  /*16f0*/  UIADD3.X UR5, URZ, UR5, URZ, UP0, !UPT ;  /* 0x000000053f057290 */ /* 0x000fc800087fe43f */
[----:B------:R1:W-:Y:S01]  /*1700*/  LDGSTS.E.BYPASS.128 [R165+0x6000], desc[UR22][R18.64], !P0 ;  /* 0x0600000012a57fae */ /* 0x0003e2000c101c56 */
[----:B------:R-:W-:-:S03]  /*1710*/  ISETP.GE.U32.AND P0, PT, R161, 0xbe0, PT ;  /* 0x00000be0a100780c */ /* 0x000fc60003f06070 */
[----:B------:R-:W0:Y:S10]  /*1720*/  LDGDEPBAR ;  /* 0x00000000000079af */ /* 0x000e340000000000 */
[----:B-1----:R-:W-:Y:S05]  /*1730*/  @!P0 BRA `(.L_x_0) ;  /* 0xfffffff800b88947 */ /* 0x002fea000383ffff */
[----:B------:R-:W-:Y:S02]  /*1740*/  WARPGROUP.DEPBAR.LE gsb0, 0x0 ;  /* 0x00008000000079c5 */ /* 0x000fe40000010000 */
[----:B------:R-:W-:Y:S01]  /*1750*/  LOP3.LUT R162, R162, 0x3, RZ, 0xc0, !PT ;  /* 0x00000003a2a27812 */ /* 0x000fe200078ec0ff */
[----:B------:R-:W-:-:S04]  /*1760*/  DEPBAR.LE SB0, 0x0 ;  /* 0x000080000000791a */ /* 0x000fc80000000000 */
[--C-:B------:R-:W-:Y:S01]  /*1770*/  SHF.R.U32.HI R6, RZ, 0x2, R2.reuse ;  /* 0x00000002ff067819 */ /* 0x100fe20000011602 */
[----:B------:R-:W-:Y:S01]  /*1780*/  IMAD.SHL.U32 R4, R2, 0x2, RZ ;  /* 0x0000000202047824 */ /* 0x000fe200078e00ff */
[----:B------:R-:W-:Y:S01]  /*1790*/  SHF.R.U32.HI R9, RZ, 0x4, R2 ;  /* 0x00000004ff097819 */ /* 0x000fe20000011602 */
[----:B------:R-:W-:Y:S01]  /*17a0*/  IMAD.SHL.U32 R7, R162, 0x10, RZ ;  /* 0x00000010a2077824 */ /* 0x000fe200078e00ff */
[----:B------:R-:W-:Y:S01]  /*17b0*/  SGXT.U32 R2, R6, 0x3 ;  /* 0x000000030602781a */ /* 0x000fe20000000000 */
[----:B------:R-:W1:Y:S01]  /*17c0*/  LDC.64 R10, c[0x0][0x210] ;  /* 0x00008400ff0a7b82 */ /* 0x000e620000000a00 */
[----:B------:R-:W-:Y:S01]  /*17d0*/  SGXT.U32 R6, R9, 0x1 ;  /* 0x000000010906781a */ /* 0x000fe20000000000 */
[----:B------:R-:W-:Y:S01]  /*17e0*/  IMAD.SHL.U32 R9, R162, 0x2, RZ ;  /* 0x00000002a2097824 */ /* 0x000fe200078e00ff */
[----:B------:R-:W-:Y:S02]  /*17f0*/  LOP3.LUT R7, R7, R2, RZ, 0xfc, !PT ;  /* 0x0000000207077212 */ /* 0x000fe400078efcff */
[----:B------:R-:W-:-:S02]  /*1800*/  LOP3.LUT R4, R4, 0x6, RZ, 0xc0, !PT ;  /* 0x0000000604047812 */ /* 0x000fc400078ec0ff */
[----:B------:R-:W-:Y:S02]  /*1810*/  LOP3.LUT R9, R9, R6, RZ, 0xfc, !PT ;  /* 0x0000000609097212 */ /* 0x000fe400078efcff */
[----:B------:R-:W-:Y:S01]  /*1820*/  LOP3.LUT R2, R5, 0x78, RZ, 0xc0, !PT ;  /* 0x0000007805027812 */ /* 0x000fe200078ec0ff */
[----:B------:R-:W-:Y:S01]  /*1830*/  IMAD R4, R7, 0x88, R4 ;  /* 0x0000008807047824 */ /* 0x000fe200078e0204 */
[----:B------:R-:W-:-:S03]  /*1840*/  LOP3.LUT R8, R8, 0x78, R5, 0xf8, !PT ;  /* 0x0000007808087812 */ /* 0x000fc600078ef805 */
[----:B------:R-:W-:Y:S01]  /*1850*/  IMAD R9, R9, 0x88, R2 ;  /* 0x0000008809097824 */ /* 0x000fe200078e0202 */
[----:B------:R-:W-:Y:S01]  /*1860*/  LEA R2, R4, UR18, 0x2 ;  /* 0x0000001204027c11 */ /* 0x000fe2000f8e10ff */
[----:B------:R-:W-:Y:S01]  /*1870*/  BAR.SYNC.DEFER_BLOCKING 0x0 ;  /* 0x0000000000007b1d */ /* 0x000fe20000010000 */
[C---:B------:R-:W-:Y:S02]  /*1880*/  ISETP.GE.AND P6, PT, R8.reuse, 0xc00, PT ;  /* 0x00000c000800780c */ /* 0x040fe40003fc6270 */
[----:B------:R-:W-:Y:S02]  /*1890*/  LEA R9, R9, UR18, 0x2 ;  /* 0x0000001209097c11 */ /* 0x000fe4000f8e10ff */
[----:B------:R-:W-:Y:S01]  /*18a0*/  ISETP.LT.AND P0, PT, R3, R0, !P6 ;  /* 0x000000000300720c */ /* 0x000fe20007701270 */
[----:B-1----:R-:W-:Y:S01]  /*18b0*/  IMAD.WIDE R10, R8, 0x2, R10 ;  /* 0x00000002080a7825 */ /* 0x002fe200078e020a */
[----:B------:R-:W-:Y:S04]  /*18c0*/  STS.64 [R2], R88 ;  /* 0x0000005802007388 */ /* 0x000fe80000000a00 */
[----:B------:R-:W-:Y:S04]  /*18d0*/  STS.64 [R2+0x1100], R90 ;  /* 0x0011005a02007388 */ /* 0x000fe80000000a00 */
        /* <DEDUP_REMOVED lines=23> */
[----:B------:R1:W-:Y:S04]  /*1a50*/  STS.64 [R2+0x1280], R138 ;  /* 0x0012808a02007388 */ /* 0x0003e80000000a00 */
[----:B------:R-:W-:Y:S04]  /*1a60*/  STS.64 [R2+0x1a0], R140 ;  /* 0x0001a08c02007388 */ /* 0x000fe80000000a00 */
[----:B------:R-:W-:Y:S04]  /*1a70*/  STS.64 [R2+0x12a0], R142 ;  /* 0x0012a08e02007388 */ /* 0x000fe80000000a00 */
[----:B------:R-:W-:Y:S01]  /*1a80*/  STS.64 [R2+0x1c0], R144 ;  /* 0x0001c09002007388 */ /* 0x000fe20000000a00 */
[----:B-1----:R-:W-:-:S03]  /*1a90*/  P2R R139, PR, RZ, 0x1 ;  /* 0x00000001ff8b7803 */ /* 0x002fc60000000000 */
[----:B------:R-:W-:Y:S04]  /*1aa0*/  STS.64 [R2+0x12c0], R146 ;  /* 0x0012c09202007388 */ /* 0x000fe80000000a00 */
[----:B------:R-:W-:Y:S04]  /*1ab0*/  STS.64 [R2+0x1e0], R148 ;  /* 0x0001e09402007388 */ /* 0x000fe80000000a00 */
[----:B------:R-:W-:Y:S01]  /*1ac0*/  STS.64 [R2+0x12e0], R150 ;  /* 0x0012e09602007388 */ /* 0x000fe20000000a00 */
[----:B------:R-:W-:Y:S06]  /*1ad0*/  BAR.SYNC.DEFER_BLOCKING 0x0 ;  /* 0x0000000000007b1d */ /* 0x000fec0000010000 */
[----:B------:R-:W1:Y:S04]  /*1ae0*/  LDS.128 R132, [R9] ;  /* 0x0000000009847984 */ /* 0x000e680000000c00 */
[----:B------:R-:W2:Y:S04]  /*1af0*/  LDS.128 R128, [R9+0x10] ;  /* 0x0000100009807984 */ /* 0x000ea80000000c00 */
[----:B------:R-:W-:Y:S04]  /*1b00*/  LDS.128 R120, [R9+0x1100] ;  /* 0x0011000009787984 */ /* 0x000fe80000000c00 */
[----:B------:R-:W3:Y:S04]  /*1b10*/  LDS.128 R124, [R9+0x1110] ;  /* 0x00111000097c7984 */ /* 0x000ee80000000c00 */
[----:B------:R-:W4:Y:S04]  /*1b20*/  LDS.128 R112, [R9+0x2200] ;  /* 0x0022000009707984 */ /* 0x000f280000000c00 */
[----:B------:R-:W5:Y:S04]  /*1b30*/  LDS.128 R116, [R9+0x2210] ;  /* 0x0022100009747984 */ /* 0x000f680000000c00 */
[----:B------:R-:W1:Y:S04]  /*1b40*/  LDS.128 R104, [R9+0x3300] ;  /* 0x0033000009687984 */ /* 0x000e680000000c00 */
        /* <DEDUP_REMOVED lines=8> */
[----:B------:R-:W1:Y:S01]  /*1bd0*/  LDS.128 R12, [R9+0x7710] ;  /* 0x00771000090c7984 */ /* 0x000e620000000c00 */
[----:B------:R-:W-:Y:S06]  /*1be0*/  BAR.SYNC.DEFER_BLOCKING 0x0 ;  /* 0x0000000000007b1d */ /* 0x000fec0000010000 */
[----:B------:R2:W-:Y:S04]  /*1bf0*/  STS.64 [R2], R24 ;  /* 0x0000001802007388 */ /* 0x0005e80000000a00 */
[----:B------:R3:W-:Y:S04]  /*1c00*/  STS.64 [R2+0x1100], R26 ;  /* 0x0011001a02007388 */ /* 0x0007e80000000a00 */
[----:B------:R1:W-:Y:S04]  /*1c10*/  STS.64 [R2+0x20], R28 ;  /* 0x0000201c02007388 */ /* 0x0003e80000000a00 */
[----:B------:R-:W-:Y:S01]  /*1c20*/  STS.64 [R2+0x1120], R30 ;  /* 0x0011201e02007388 */ /* 0x000fe20000000a00 */
[----:B--2---:R-:W-:-:S03]  /*1c30*/  CS2R R24, SRZ ;  /* 0x0000000000187805 */ /* 0x004fc6000001ff00 */
[----:B------:R-:W-:Y:S01]  /*1c40*/  STS.64 [R2+0x40], R32 ;  /* 0x0000402002007388 */ /* 0x000fe20000000a00 */
[----:B---3--:R-:W-:-:S03]  /*1c50*/  CS2R R26, SRZ ;  /* 0x00000000001a7805 */ /* 0x008fc6000001ff00 */
        /* <DEDUP_REMOVED lines=20> */
[----:B------:R3:W-:Y:S04]  /*1da0*/  STS.64 [R2+0x1280], R74 ;  /* 0x0012804a02007388 */ /* 0x0007e80000000a00 */
[----:B------:R-:W-:Y:S04]  /*1db0*/  STS.64 [R2+0x1a0], R76 ;  /* 0x0001a04c02007388 */ /* 0x000fe80000000a00 */
[----:B------:R-:W-:Y:S04]  /*1dc0*/  STS.64 [R2+0x12a0], R78 ;  /* 0x0012a04e02007388 */ /* 0x000fe80000000a00 */
[----:B------:R1:W-:Y:S04]  /*1dd0*/  STS.64 [R2+0x1c0], R80 ;  /* 0x0001c05002007388 */ /* 0x0003e80000000a00 */
[----:B------:R1:W-:Y:S04]  /*1de0*/  STS.64 [R2+0x12c0], R82 ;  /* 0x0012c05202007388 */ /* 0x0003e80000000a00 */
[----:B------:R-:W-:Y:S04]  /*1df0*/  STS.64 [R2+0x1e0], R84 ;  /* 0x0001e05402007388 */ /* 0x000fe80000000a00 */
[----:B------:R4:W-:Y:S01]  /*1e00*/  STS.64 [R2+0x12e0], R86 ;  /* 0x0012e05602007388 */ /* 0x0009e20000000a00 */
[----:B------:R-:W-:Y:S06]  /*1e10*/  BAR.SYNC.DEFER_BLOCKING 0x0 ;  /* 0x0000000000007b1d */ /* 0x000fec0000010000 */
[----:B------:R-:W4:Y:S01]  /*1e20*/  @P0 LDG.E.EL.128 R24, desc[UR22][R10.64] ;  /* 0x000000160a180981 */ /* 0x000f22000c2e1d00 */
[----:B-1----:R-:W-:-:S02]  /*1e30*/  LOP3.LUT R29, R3, 0x8, RZ, 0xfc, !PT ;  /* 0x00000008031d7812 */ /* 0x002fc400078efcff */
[----:B--2---:R-:W-:Y:S02]  /*1e40*/  CS2R R72, SRZ ;  /* 0x0000000000487805 */ /* 0x004fe4000001ff00 */
[----:B---3--:R-:W-:Y:S02]  /*1e50*/  CS2R R74, SRZ ;  /* 0x00000000004a7805 */ /* 0x008fe4000001ff00 */
[----:B------:R-:W-:Y:S02]  /*1e60*/  ISETP.LT.AND P0, PT, R29, R0, !P6 ;  /* 0x000000001d00720c */ /* 0x000fe40007701270 */
[----:B------:R-:W-:Y:S02]  /*1e70*/  LOP3.LUT R29, R3, 0x10, RZ, 0xfc, !PT ;  /* 0x00000010031d7812 */ /* 0x000fe400078efcff */
[----:B------:R-:W-:-:S09]  /*1e80*/  P2R R143, PR, RZ, 0x1 ;  /* 0x00000001ff8f7803 */ /* 0x000fd20000000000 */
[----:B------:R-:W2:Y:S01]  /*1e90*/  @P0 LDG.E.EL.128 R72, desc[UR22][R10.64] ;  /* 0x000000160a480981 */ /* 0x000ea2000c2e1d00 */
[----:B------:R-:W-:Y:S02]  /*1ea0*/  ISETP.LT.AND P0, PT, R29, R0, !P6 ;  /* 0x000000001d00720c */ /* 0x000fe40007701270 */
[----:B------:R-:W-:Y:S02]  /*1eb0*/  CS2R R68, SRZ ;  /* 0x0000000000447805 */ /* 0x000fe4000001ff00 */
[----:B------:R-:W-:Y:S02]  /*1ec0*/  CS2R R70, SRZ ;  /* 0x0000000000467805 */ /* 0x000fe4000001ff00 */
[----:B------:R-:W-:Y:S02]  /*1ed0*/  LOP3.LUT R29, R3, 0x18, RZ, 0xfc, !PT ;  /* 0x00000018031d7812 */ /* 0x000fe400078efcff */
[----:B------:R-:W-:-:S05]  /*1ee0*/  P2R R144, PR, RZ, 0x1 ;  /* 0x00000001ff907803 */ /* 0x000fca0000000000 */
[----:B------:R-:W3:Y:S01]  /*1ef0*/  @P0 LDG.E.EL.128 R68, desc[UR22][R10.64] ;  /* 0x000000160a440981 */ /* 0x000ee2000c2e1d00 */
[----:B------:R-:W-:Y:S02]  /*1f00*/  ISETP.LT.AND P0, PT, R29, R0, !P6 ;  /* 0x000000001d00720c */ /* 0x000fe40007701270 */
[----:B------:R-:W-:Y:S02]  /*1f10*/  CS2R R64, SRZ ;  /* 0x0000000000407805 */ /* 0x000fe4000001ff00 */
[----:B------:R-:W-:Y:S02]  /*1f20*/  CS2R R66, SRZ ;  /* 0x0000000000427805 */ /* 0x000fe4000001ff00 */
[----:B------:R-:W-:Y:S02]  /*1f30*/  LOP3.LUT R29, R3, 0x20, RZ, 0xfc, !PT ;  /* 0x00000020031d7812 */ /* 0x000fe400078efcff */
[----:B------:R-:W-:-:S05]  /*1f40*/  P2R R142, PR, RZ, 0x1 ;  /* 0x00000001ff8e7803 */ /* 0x000fca0000000000 */
        /* <DEDUP_REMOVED lines=25> */
[----:B------:R-:W-:Y:S02]  /*20e0*/  LOP3.LUT R31, R3, 0x48, RZ, 0xfc, !PT ;  /* 0x00000048031f7812 */ /* 0x000fe400078efcff */
[----:B------:R-:W-:Y:S02]  /*20f0*/  CS2R R80, SRZ ;  /* 0x0000000000507805 */ /* 0x000fe4000001ff00 */
[-C--:B------:R-:W-:Y:S02]  /*2100*/  ISETP.LT.AND P0, PT, R29, R0.reuse, !P6 ;  /* 0x000000001d00720c */ /* 0x080fe40007701270 */
[----:B------:R-:W-:Y:S02]  /*2110*/  CS2R R82, SRZ ;  /* 0x0000000000527805 */ /* 0x000fe4000001ff00 */
[----:B------:R-:W-:Y:S01]  /*2120*/  ISETP.LT.AND P5, PT, R31, R0, !P6 ;  /* 0x000000001f00720c */ /* 0x000fe200077a1270 */
[----:B------:R-:W-:Y:S01]  /*2130*/  IMAD R8, R3, 0xc00, R8 ;  /* 0x00000c0003087824 */ /* 0x000fe200078e0208 */
[----:B------:R-:W-:-:S02]  /*2140*/  P2R R138, PR, RZ, 0x1 ;  /* 0x00000001ff8a7803 */ /* 0x000fc40000000000 */
[----:B------:R-:W-:Y:S02]  /*2150*/  P2R R28, PR, RZ, 0x20 ;  /* 0x00000020ff1c7803 */ /* 0x000fe40000000000 */
[----:B------:R-:W-:Y:S02]  /*2160*/  ISETP.NE.AND P5, PT, R138, RZ, PT ;  /* 0x000000ff8a00720c */ /* 0x000fe40003fa5270 */
[C---:B------:R-:W-:Y:S02]  /*2170*/  LOP3.LUT R33, R3.reuse, 0x50, RZ, 0xfc, !PT ;  /* 0x0000005003217812 */ /* 0x040fe400078efcff */
[----:B------:R-:W-:Y:S02]  /*2180*/  CS2R R76, SRZ ;  /* 0x00000000004c7805 */ /* 0x000fe4000001ff00 */
[----:B------:R-:W-:Y:S02]  /*2190*/  CS2R R78, SRZ ;  /* 0x00000000004e7805 */ /* 0x000fe4000001ff00 */
[----:B------:R-:W-:-:S02]  /*21a0*/  LOP3.LUT R35, R3, 0x58, RZ, 0xfc, !PT ;  /* 0x0000005803237812 */ /* 0x000fc400078efcff */
[-C--:B------:R-:W-:Y:S02]  /*21b0*/  ISETP.LT.AND P4, PT, R33, R0.reuse, !P6 ;  /* 0x000000002100720c */ /* 0x080fe40007781270 */
[-C--:B------:R-:W-:Y:S02]  /*21c0*/  ISETP.LT.AND P3, PT, R35, R0.reuse, !P6 ;  /* 0x000000002300720c */ /* 0x080fe40007761270 */
[----:B------:R-:W-:Y:S01]  /*21d0*/  LOP3.LUT R41, R3, 0x70, RZ, 0xfc, !PT ;  /* 0x0000007003297812 */ /* 0x000fe200078efcff */
[----:B------:R-:W5:Y:S01]  /*21e0*/  @P5 LDG.E.EL.128 R80, desc[UR22][R10.64] ;  /* 0x000000160a505981 */ /* 0x000f62000c2e1d00 */
[----:B------:R-:W-:Y:S02]  /*21f0*/  ISETP.NE.AND P5, PT, R28, RZ, PT ;  /* 0x000000ff1c00720c */ /* 0x000fe40003fa5270 */
[----:B------:R-:W-:Y:S02]  /*2200*/  ISETP.LT.AND P0, PT, R41, R0, !P6 ;  /* 0x000000002900720c */ /* 0x000fe40007701270 */
[----:B------:R-:W-:-:S02]  /*2210*/  LOP3.LUT R37, R3, 0x60, RZ, 0xfc, !PT ;  /* 0x0000006003257812 */ /* 0x000fc400078efcff */
[----:B------:R-:W-:-:S07]  /*2220*/  LOP3.LUT R39, R3, 0x68, RZ, 0xfc, !PT ;  /* 0x0000006803277812 */ /* 0x000fce00078efcff */
[----:B------:R-:W5:Y:S01]  /*2230*/  @P5 LDG.E.EL.128 R76, desc[UR22][R10.64] ;  /* 0x000000160a4c5981 */ /* 0x000f62000c2e1d00 */
[----:B------:R-:W-:Y:S02]  /*2240*/  CS2R R40, SRZ ;  /* 0x0000000000287805 */ /* 0x000fe4000001ff00 */
[-C--:B------:R-:W-:Y:S02]  /*2250*/  ISETP.LT.AND P2, PT, R37, R0.reuse, !P6 ;  /* 0x000000002500720c */ /* 0x080fe40007741270 */
[----:B------:R-:W-:Y:S02]  /*2260*/  CS2R R36, SRZ ;  /* 0x0000000000247805 */ /* 0x000fe4000001ff00 */
[----:B------:R-:W-:Y:S02]  /*2270*/  ISETP.LT.AND P1, PT, R39, R0, !P6 ;  /* 0x000000002700720c */ /* 0x000fe40007721270 */
[----:B------:R-:W-:Y:S02]  /*2280*/  CS2R R38, SRZ ;  /* 0x0000000000267805 */ /* 0x000fe4000001ff00 */
[----:B------:R-:W-:-:S02]  /*2290*/  CS2R R32, SRZ ;  /* 0x0000000000207805 */ /* 0x000fc4000001ff00 */
[----:B------:R-:W-:Y:S02]  /*22a0*/  CS2R R34, SRZ ;  /* 0x0000000000227805 */ /* 0x000fe4000001ff00 */
[----:B------:R-:W-:-:S04]  /*22b0*/  LOP3.LUT R3, R3, 0x78, RZ, 0xfc, !PT ;  /* 0x0000007803037812 */ /* 0x000fc800078efcff */
[----:B------:R-:W-:Y:S01]  /*22c0*/  ISETP.LT.AND P6, PT, R3, R0, !P6 ;  /* 0x000000000300720c */ /* 0x000fe200077c1270 */
[----:B------:R-:W5:Y:S04]  /*22d0*/  @P2 LDG.E.EL.128 R36, desc[UR22][R10.64] ;  /* 0x000000160a242981 */ /* 0x000f68000c2e1d00 */
[----:B------:R-:W5:Y:S01]  /*22e0*/  @P1 LDG.E.EL.128 R32, desc[UR22][R10.64] ;  /* 0x000000160a201981 */ /* 0x000f62000c2e1d00 */
[----:B------:R-:W-:Y:S02]  /*22f0*/  CS2R R28, SRZ ;  /* 0x00000000001c7805 */ /* 0x000fe4000001ff00 */
[----:B------:R-:W-:-:S06]  /*2300*/  CS2R R30, SRZ ;  /* 0x00000000001e7805 */ /* 0x000fcc000001ff00 */
[----:B------:R-:W5:Y:S01]  /*2310*/  @P6 LDG.E.EL.128 R28, desc[UR22][R10.64] ;  /* 0x000000160a1c6981 */ /* 0x000f62000c2e1d00 */
[C---:B----4-:R-:W-:Y:S01]  /*2320*/  IMAD.U32 R45, R25.reuse, 0x10000, RZ ;  /* 0x00010000192d7824 */ /* 0x050fe200078e00ff */
[----:B------:R-:W-:Y:S01]  /*2330*/  PRMT R25, R25, 0x7632, R25 ;  /* 0x0000763219197816 */ /* 0x000fe20000000019 */
[C---:B------:R-:W-:Y:S01]  /*2340*/  IMAD.U32 R47, R26.reuse, 0x10000, RZ ;  /* 0x000100001a2f7824 */ /* 0x040fe200078e00ff */
[----:B------:R-:W-:Y:S01]  /*2350*/  PRMT R26, R26, 0x7632, R26 ;  /* 0x000076321a1a7816 */ /* 0x000fe2000000001a */
[----:B------:R-:W-:Y:S01]  /*2360*/  FADD R45, R134, R45 ;  /* 0x0000002d862d7221 */ /* 0x000fe20000000000 */
[----:B------:R-:W-:Y:S02]  /*2370*/  IMAD.U32 R43, R24, 0x10000, RZ ;  /* 0x00010000182b7824 */ /* 0x000fe400078e00ff */
[----:B------:R-:W-:Y:S01]  /*2380*/  FADD R47, R128, R47 ;  /* 0x0000002f802f7221 */ /* 0x000fe20000000000 */
[----:B------:R-:W-:Y:S01]  /*2390*/  IMAD.U32 R2, R25, 0x10000, RZ ;  /* 0x0001000019027824 */ /* 0x000fe200078e00ff */
[----:B------:R-:W-:Y:S01]  /*23a0*/  PRMT R24, R24, 0x7632, R24 ;  /* 0x0000763218187816 */ /* 0x000fe20000000018 */
[----:B------:R-:W-:-:S02]  /*23b0*/  IMAD.U32 R26, R26, 0x10000, RZ ;  /* 0x000100001a1a7824 */ /* 0x000fc400078e00ff */
[----:B------:R-:W-:Y:S01]  /*23c0*/  FADD R43, R132, R43 ;  /* 0x0000002b842b7221 */ /* 0x000fe20000000000 */
[----:B------:R-:W-:Y:S01]  /*23d0*/  FADD R2, R135, R2 ;  /* 0x0000000287027221 */ /* 0x000fe20000000000 */
[----:B------:R-:W-:Y:S01]  /*23e0*/  PRMT R0, R27, 0x7632, R0 ;  /* 0x000076321b007816 */ /* 0x000fe20000000000 */
[----:B------:R-:W-:Y:S01]  /*23f0*/  FADD R26, R129, R26 ;  /* 0x0000001a811a7221 */ /* 0x000fe20000000000 */
[----:B------:R-:W-:Y:S02]  /*2400*/  IMAD.U32 R24, R24, 0x10000, RZ ;  /* 0x0001000018187824 */ /* 0x000fe400078e00ff */
[----:B------:R-:W-:Y:S02]  /*2410*/  F2FP.BF16.F32.PACK_AB R85, R2, R45 ;  /* 0x0000002d0255723e */ /* 0x000fe400000010ff */
[----:B------:R-:W-:Y:S02]  /*2420*/  CS2R R44, SRZ ;  /* 0x00000000002c7805 */ /* 0x000fe4000001ff00 */
[----:B------:R-:W-:-:S02]  /*2430*/  F2FP.BF16.F32.PACK_AB R86, R26, R47 ;  /* 0x0000002f1a56723e */ /* 0x000fc400000010ff */
[----:B------:R-:W-:Y:S01]  /*2440*/  CS2R R46, SRZ ;  /* 0x00000000002e7805 */ /* 0x000fe2000001ff00 */
[----:B------:R-:W-:Y:S01]  /*2450*/  FADD R24, R133, R24 ;  /* 0x0000001885187221 */ /* 0x000fe20000000000 */
[----:B------:R-:W1:Y:S01]  /*2460*/  LDC.64 R2, c[0x0][0x228] ;  /* 0x00008a00ff027b82 */ /* 0x000e620000000a00 */
[----:B------:R-:W-:Y:S02]  /*2470*/  IMAD.U32 R27, R27, 0x10000, RZ ;  /* 0x000100001b1b7824 */ /* 0x000fe400078e00ff */
[----:B------:R-:W-:Y:S01]  /*2480*/  IMAD.U32 R0, R0, 0x10000, RZ ;  /* 0x0001000000007824 */ /* 0x000fe200078e00ff */
[----:B------:R-:W4:Y:S01]  /*2490*/  @P4 LDG.E.EL.128 R44, desc[UR22][R10.64] ;  /* 0x000000160a2c4981 */ /* 0x000f22000c2e1d00 */
[----:B------:R-:W-:Y:S02]  /*24a0*/  F2FP.BF16.F32.PACK_AB R84, R24, R43 ;  /* 0x0000002b1854723e */ /* 0x000fe400000010ff */
[----:B------:R-:W-:Y:S01]  /*24b0*/  CS2R R42, SRZ ;  /* 0x00000000002a7805 */ /* 0x000fe2000001ff00 */
[----:B------:R-:W-:Y:S01]  /*24c0*/  FADD R27, R130, R27 ;  /* 0x0000001b821b7221 */ /* 0x000fe20000000000 */
[----:B------:R-:W-:-:S04]  /*24d0*/  FADD R0, R131, R0 ;  /* 0x0000000083007221 */ /* 0x000fc80000000000 */
[----:B------:R-:W4:Y:S01]  /*24e0*/  @P3 LDG.E.EL.128 R40, desc[UR22][R10.64] ;  /* 0x000000160a283981 */ /* 0x000f22000c2e1d00 */
[----:B------:R-:W-:Y:S02]  /*24f0*/  F2FP.BF16.F32.PACK_AB R87, R0, R27 ;  /* 0x0000001b0057723e */ /* 0x000fe400000010ff */
[----:B------:R-:W-:Y:S02]  /*2500*/  CS2R R24, SRZ ;  /* 0x0000000000187805 */ /* 0x000fe4000001ff00 */
[----:B------:R-:W-:Y:S02]  /*2510*/  CS2R R26, SRZ ;  /* 0x00000000001a7805 */ /* 0x000fe4000001ff00 */
[----:B------:R-:W-:Y:S02]  /*2520*/  P2R R0, PR, RZ, 0x20 ;  /* 0x00000020ff007803 */ /* 0x000fe40000000000 */
[----:B------:R-:W-:Y:S02]  /*2530*/  ISETP.NE.AND P5, PT, R139, RZ, PT ;  /* 0x000000ff8b00720c */ /* 0x000fe40003fa5270 */
[----:B------:R1:W4:Y:S01]  /*2540*/  @P0 LDG.E.EL.128 R24, desc[UR22][R10.64] ;  /* 0x000000160a180981 */ /* 0x000322000c2e1d00 */
[C---:B--2---:R-:W-:Y:S01]  /*2550*/  IMAD.U32 R131, R72.reuse, 0x10000, RZ ;  /* 0x0001000048837824 */ /* 0x044fe200078e00ff */
[----:B------:R-:W-:Y:S01]  /*2560*/  PRMT R72, R72, 0x7632, R72 ;  /* 0x0000763248487816 */ /* 0x000fe20000000048 */
[----:B-1----:R-:W-:-:S04]  /*2570*/  IMAD.WIDE R128, R8, 0x2, R2 ;  /* 0x0000000208807825 */ /* 0x002fc800078e0202 */
[C---:B------:R-:W-:Y:S01]  /*2580*/  IMAD.U32 R133, R73.reuse, 0x10000, RZ ;  /* 0x0001000049857824 */ /* 0x040fe200078e00ff */
[----:B------:R-:W-:Y:S01]  /*2590*/  PRMT R73, R73, 0x7632, R73 ;  /* 0x0000763249497816 */ /* 0x000fe20000000049 */
[C---:B------:R-:W-:Y:S01]  /*25a0*/  IMAD.U32 R135, R74.reuse, 0x10000, RZ ;  /* 0x000100004a877824 */ /* 0x040fe200078e00ff */
[C---:B------:R-:W-:Y:S02]  /*25b0*/  PRMT R10, R75.reuse, 0x7632, R10 ;  /* 0x000076324b0a7816 */ /* 0x040fe4000000000a */
[----:B------:R-:W-:Y:S01]  /*25c0*/  PRMT R74, R74, 0x7632, R74 ;  /* 0x000076324a4a7816 */ /* 0x000fe2000000004a */
[----:B------:R1:W-:Y:S01]  /*25d0*/  @P5 STG.E.128 desc[UR22][R128.64], R84 ;  /* 0x0000005480005986 */ /* 0x0003e2000c101d16 */
[----:B------:R-:W-:Y:S01]  /*25e0*/  IMAD.U32 R75, R75, 0x10000, RZ ;  /* 0x000100004b4b7824 */ /* 0x000fe200078e00ff */
[----:B------:R-:W-:Y:S01]  /*25f0*/  P2R R130, PR, RZ, 0x10 ;  /* 0x00000010ff827803 */ /* 0x000fe20000000000 */
[----:B------:R-:W-:Y:S01]  /*2600*/  IMAD.U32 R10, R10, 0x10000, RZ ;  /* 0x000100000a0a7824 */ /* 0x000fe200078e00ff */
[----:B------:R-:W-:Y:S01]  /*2610*/  ISETP.NE.AND P4, PT, R143, RZ, PT ;  /* 0x000000ff8f00720c */ /* 0x000fe20003f85270 */
[----:B------:R-:W-:-:S02]  /*2620*/  IMAD.U32 R72, R72, 0x10000, RZ ;  /* 0x0001000048487824 */ /* 0x000fc400078e00ff */
[----:B------:R-:W-:Y:S02]  /*2630*/  IMAD.U32 R74, R74, 0x10000, RZ ;  /* 0x000100004a4a7824 */ /* 0x000fe400078e00ff */
[----:B------:R-:W-:Y:S01]  /*2640*/  FADD R75, R126, R75 ;  /* 0x0000004b7e4b7221 */ /* 0x000fe20000000000 */
[----:B------:R-:W-:Y:S01]  /*2650*/  FADD R10, R127, R10 ;  /* 0x0000000a7f0a7221 */ /* 0x000fe20000000000 */
[----:B------:R-:W-:Y:S01]  /*2660*/  FADD R120, R120, R131 ;  /* 0x0000008378787221 */ /* 0x000fe20000000000 */
[----:B------:R-:W-:Y:S01]  /*2670*/  FADD R122, R122, R133 ;  /* 0x000000857a7a7221 */ /* 0x000fe20000000000 */
[----:B------:R-:W-:Y:S01]  /*2680*/  FADD R124, R124, R135 ;  /* 0x000000877c7c7221 */ /* 0x000fe20000000000 */
[----:B------:R-:W-:Y:S01]  /*2690*/  FADD R121, R121, R72 ;  /* 0x0000004879797221 */ /* 0x000fe20000000000 */
[----:B------:R-:W-:Y:S01]  /*26a0*/  FADD R125, R125, R74 ;  /* 0x0000004a7d7d7221 */ /* 0x000fe20000000000 */
[----:B-1----:R-:W-:Y:S02]  /*26b0*/  IMAD.U32 R84, R73, 0x10000, RZ ;  /* 0x0001000049547824 */ /* 0x002fe400078e00ff */
[----:B------:R-:W-:-:S02]  /*26c0*/  VIADD R11, R8, 0x6000 ;  /* 0x00006000080b7836 */ /* 0x000fc40000000000 */
[----:B------:R-:W-:Y:S01]  /*26d0*/  FADD R73, R123, R84 ;  /* 0x000000547b497221 */ /* 0x000fe20000000000 */
[----:B------:R-:W-:Y:S01]  /*26e0*/  F2FP.BF16.F32.PACK_AB R75, R10, R75 ;  /* 0x0000004b0a4b723e */ /* 0x000fe200000010ff */
[----:B------:R-:W-:Y:S01]  /*26f0*/  IMAD.WIDE R10, R11, 0x2, R2 ;  /* 0x000000020b0a7825 */ /* 0x000fe200078e0202 */
[----:B------:R-:W-:Y:S02]  /*2700*/  F2FP.BF16.F32.PACK_AB R72, R121, R120 ;  /* 0x000000787948723e */ /* 0x000fe400000010ff */
[----:B------:R-:W-:Y:S01]  /*2710*/  F2FP.BF16.F32.PACK_AB R73, R73, R122 ;  /* 0x0000007a4949723e */ /* 0x000fe200000010ff */
[----:B---3--:R-:W-:Y:S01]  /*2720*/  IMAD.U32 R87, R69, 0x10000, RZ ;  /* 0x0001000045577824 */ /* 0x008fe200078e00ff */
[----:B------:R-:W-:Y:S01]  /*2730*/  F2FP.BF16.F32.PACK_AB R74, R125, R124 ;  /* 0x0000007c7d4a723e */ /* 0x000fe200000010ff */
[----:B------:R-:W-:Y:S01]  /*2740*/  IMAD.U32 R85, R68, 0x10000, RZ ;  /* 0x0001000044557824 */ /* 0x000fe200078e00ff */
[----:B------:R-:W-:Y:S01]  /*2750*/  PRMT R69, R69, 0x7632, R69 ;  /* 0x0000763245457816 */ /* 0x000fe20000000045 */
[----:B------:R-:W-:Y:S01]  /*2760*/  IMAD.U32 R121, R70, 0x10000, RZ ;  /* 0x0001000046797824 */ /* 0x000fe200078e00ff */
[----:B------:R-:W-:-:S02]  /*2770*/  PRMT R68, R68, 0x7632, R68 ;  /* 0x0000763244447816 */ /* 0x000fc40000000044 */
[----:B------:R-:W-:Y:S02]  /*2780*/  PRMT R70, R70, 0x7632, R70 ;  /* 0x0000763246467816 */ /* 0x000fe40000000046 */
[C---:B------:R-:W-:Y:S01]  /*2790*/  PRMT R84, R71.reuse, 0x7632, R84 ;  /* 0x0000763247547816 */ /* 0x040fe20000000054 */
[----:B------:R1:W-:Y:S01]  /*27a0*/  @P4 STG.E.128 desc[UR22][R10.64], R72 ;  /* 0x000000480a004986 */ /* 0x0003e2000c101d16 */
[----:B------:R-:W-:Y:S01]  /*27b0*/  IMAD.U32 R71, R71, 0x10000, RZ ;  /* 0x0001000047477824 */ /* 0x000fe200078e00ff */
[----:B------:R-:W-:Y:S01]  /*27c0*/  ISETP.NE.AND P5, PT, R144, RZ, PT ;  /* 0x000000ff9000720c */ /* 0x000fe20003fa5270 */
[----:B------:R-:W-:Y:S02]  /*27d0*/  IMAD.U32 R68, R68, 0x10000, RZ ;  /* 0x0001000044447824 */ /* 0x000fe400078e00ff */
[----:B------:R-:W-:Y:S02]  /*27e0*/  IMAD.U32 R70, R70, 0x10000, RZ ;  /* 0x0001000046467824 */ /* 0x000fe400078e00ff */
[----:B------:R-:W-:-:S02]  /*27f0*/  IMAD.U32 R84, R84, 0x10000, RZ ;  /* 0x0001000054547824 */ /* 0x000fc400078e00ff */
[----:B------:R-:W-:Y:S01]  /*2800*/  FADD R87, R114, R87 ;  /* 0x0000005772577221 */ /* 0x000fe20000000000 */
[----:B------:R-:W-:Y:S01]  /*2810*/  FADD R85, R112, R85 ;  /* 0x0000005570557221 */ /* 0x000fe20000000000 */
[----:B-----5:R-:W-:Y:S01]  /*2820*/  FADD R116, R116, R121 ;  /* 0x0000007974747221 */ /* 0x020fe20000000000 */
[----:B------:R-:W-:Y:S01]  /*2830*/  FADD R71, R118, R71 ;  /* 0x0000004776477221 */ /* 0x000fe20000000000 */
[----:B------:R-:W-:Y:S01]  /*2840*/  FADD R68, R113, R68 ;  /* 0x0000004471447221 */ /* 0x000fe20000000000 */
[----:B------:R-:W-:Y:S01]  /*2850*/  FADD R117, R117, R70 ;  /* 0x0000004675757221 */ /* 0x000fe20000000000 */
[----:B-1----:R-:W-:Y:S02]  /*2860*/  IMAD.U32 R10, R69, 0x10000, RZ ;  /* 0x00010000450a7824 */ /* 0x002fe400078e00ff */
[----:B------:R-:W-:Y:S01]  /*2870*/  FADD R84, R119, R84 ;  /* 0x0000005477547221 */ /* 0x000fe20000000000 */
[----:B------:R-:W-:Y:S02]  /*2880*/  VIADD R11, R8, 0xc000 ;  /* 0x0000c000080b7836 */ /* 0x000fe40000000000 */
[----:B------:R-:W-:Y:S01]  /*2890*/  FADD R10, R115, R10 ;  /* 0x0000000a730a7221 */ /* 0x000fe20000000000 */
[----:B------:R-:W-:Y:S01]  /*28a0*/  F2FP.BF16.F32.PACK_AB R68, R68, R85 ;  /* 0x000000554444723e */ /* 0x000fe200000010ff */
[----:B------:R-:W-:Y:S01]  /*28b0*/  IMAD.U32 R75, R65, 0x10000, RZ ;  /* 0x00010000414b7824 */ /* 0x000fe200078e00ff */
[----:B------:R-:W-:-:S02]  /*28c0*/  F2FP.BF16.F32.PACK_AB R70, R117, R116 ;  /* 0x000000747546723e */ /* 0x000fc400000010ff */
[----:B------:R-:W-:Y:S01]  /*28d0*/  F2FP.BF16.F32.PACK_AB R69, R10, R87 ;  /* 0x000000570a45723e */ /* 0x000fe200000010ff */
[----:B------:R-:W-:Y:S01]  /*28e0*/  IMAD.WIDE R10, R11, 0x2, R2 ;  /* 0x000000020b0a7825 */ /* 0x000fe200078e0202 */
[----:B------:R-:W-:Y:S02]  /*28f0*/  F2FP.BF16.F32.PACK_AB R71, R84, R71 ;  /* 0x000000475447723e */ /* 0x000fe400000010ff */
[----:B------:R-:W-:Y:S01]  /*2900*/  PRMT R65, R65, 0x7632, R65 ;  /* 0x0000763241417816 */ /* 0x000fe20000000041 */
[----:B------:R-:W-:Y:S01]  /*2910*/  IMAD.U32 R73, R64, 0x10000, RZ ;  /* 0x0001000040497824 */ /* 0x000fe200078e00ff */
[C---:B------:R-:W-:Y:S01]  /*2920*/  PRMT R72, R67.reuse, 0x7632, R72 ;  /* 0x0000763243487816 */ /* 0x040fe20000000048 */
[----:B------:R-:W-:Y:S01]  /*2930*/  IMAD.U32 R85, R66, 0x10000, RZ ;  /* 0x0001000042557824 */ /* 0x000fe200078e00ff */
[----:B------:R-:W-:Y:S02]  /*2940*/  PRMT R64, R64, 0x7632, R64 ;  /* 0x0000763240407816 */ /* 0x000fe40000000040 */
[----:B------:R-:W-:Y:S01]  /*2950*/  PRMT R66, R66, 0x7632, R66 ;  /* 0x0000763242427816 */ /* 0x000fe20000000042 */
[----:B------:R1:W-:Y:S01]  /*2960*/  @P5 STG.E.128 desc[UR22][R10.64], R68 ;  /* 0x000000440a005986 */ /* 0x0003e2000c101d16 */
[----:B------:R-:W-:-:S02]  /*2970*/  IMAD.U32 R67, R67, 0x10000, RZ ;  /* 0x0001000043437824 */ /* 0x000fc400078e00ff */
[----:B------:R-:W-:Y:S01]  /*2980*/  IMAD.U32 R72, R72, 0x10000, RZ ;  /* 0x0001000048487824 */ /* 0x000fe200078e00ff */
[----:B------:R-:W-:Y:S01]  /*2990*/  ISETP.NE.AND P4, PT, R142, RZ, PT ;  /* 0x000000ff8e00720c */ /* 0x000fe20003f85270 */
[----:B------:R-:W-:Y:S02]  /*29a0*/  IMAD.U32 R64, R64, 0x10000, RZ ;  /* 0x0001000040407824 */ /* 0x000fe400078e00ff */
[----:B------:R-:W-:Y:S02]  /*29b0*/  IMAD.U32 R66, R66, 0x10000, RZ ;  /* 0x0001000042427824 */ /* 0x000fe400078e00ff */
[----:B------:R-:W-:Y:S01]  /*29c0*/  FADD R75, R106, R75 ;  /* 0x0000004b6a4b7221 */ /* 0x000fe20000000000 */
[----:B------:R-:W-:Y:S01]  /*29d0*/  FADD R67, R110, R67 ;  /* 0x000000436e437221 */ /* 0x000fe20000000000 */
[----:B------:R-:W-:Y:S01]  /*29e0*/  FADD R72, R111, R72 ;  /* 0x000000486f487221 */ /* 0x000fe20000000000 */
[----:B------:R-:W-:Y:S01]  /*29f0*/  FADD R73, R104, R73 ;  /* 0x0000004968497221 */ /* 0x000fe20000000000 */
[----:B------:R-:W-:Y:S01]  /*2a00*/  FADD R85, R108, R85 ;  /* 0x000000556c557221 */ /* 0x000fe20000000000 */
[----:B------:R-:W-:Y:S01]  /*2a10*/  FADD R64, R105, R64 ;  /* 0x0000004069407221 */ /* 0x000fe20000000000 */
[----:B-1----:R-:W-:-:S02]  /*2a20*/  IMAD.U32 R10, R65, 0x10000, RZ ;  /* 0x00010000410a7824 */ /* 0x002fc400078e00ff */
[----:B------:R-:W-:Y:S01]  /*2a30*/  FADD R66, R109, R66 ;  /* 0x000000426d427221 */ /* 0x000fe20000000000 */
[----:B------:R-:W-:Y:S02]  /*2a40*/  VIADD R11, R8, 0x12000 ;  /* 0x00012000080b7836 */ /* 0x000fe40000000000 */
[----:B------:R-:W-:Y:S01]  /*2a50*/  FADD R10, R107, R10 ;  /* 0x0000000a6b0a7221 */ /* 0x000fe20000000000 */
[----:B------:R-:W-:Y:S01]  /*2a60*/  F2FP.BF16.F32.PACK_AB R107, R72, R67 ;  /* 0x00000043486b723e */ /* 0x000fe200000010ff */
[----:B------:R-:W-:Y:S01]  /*2a70*/  IMAD.U32 R67, R61, 0x10000, RZ ;  /* 0x000100003d437824 */ /* 0x000fe200078e00ff */
[----:B------:R-:W-:Y:S02]  /*2a80*/  F2FP.BF16.F32.PACK_AB R104, R64, R73 ;  /* 0x000000494068723e */ /* 0x000fe400000010ff */
[----:B------:R-:W-:Y:S01]  /*2a90*/  F2FP.BF16.F32.PACK_AB R105, R10, R75 ;  /* 0x0000004b0a69723e */ /* 0x000fe200000010ff */
[----:B------:R-:W-:Y:S01]  /*2aa0*/  IMAD.WIDE R10, R11, 0x2, R2 ;  /* 0x000000020b0a7825 */ /* 0x000fe200078e0202 */
[----:B------:R-:W-:-:S02]  /*2ab0*/  F2FP.BF16.F32.PACK_AB R106, R66, R85 ;  /* 0x00000055426a723e */ /* 0x000fc400000010ff */
[----:B------:R-:W-:Y:S01]  /*2ac0*/  PRMT R61, R61, 0x7632, R61 ;  /* 0x000076323d3d7816 */ /* 0x000fe2000000003d */
[----:B------:R-:W-:Y:S01]  /*2ad0*/  IMAD.U32 R65, R60, 0x10000, RZ ;  /* 0x000100003c417824 */ /* 0x000fe200078e00ff */
[C---:B------:R-:W-:Y:S01]  /*2ae0*/  PRMT R64, R63.reuse, 0x7632, R64 ;  /* 0x000076323f407816 */ /* 0x040fe20000000040 */
[----:B------:R-:W-:Y:S01]  /*2af0*/  IMAD.U32 R69, R62, 0x10000, RZ ;  /* 0x000100003e457824 */ /* 0x000fe200078e00ff */
[----:B------:R-:W-:Y:S02]  /*2b00*/  PRMT R60, R60, 0x7632, R60 ;  /* 0x000076323c3c7816 */ /* 0x000fe4000000003c */
[----:B------:R-:W-:Y:S01]  /*2b10*/  PRMT R62, R62, 0x7632, R62 ;  /* 0x000076323e3e7816 */ /* 0x000fe2000000003e */
[----:B------:R1:W-:Y:S01]  /*2b20*/  @P4 STG.E.128 desc[UR22][R10.64], R104 ;  /* 0x000000680a004986 */ /* 0x0003e2000c101d16 */
[----:B------:R-:W-:Y:S02]  /*2b30*/  IMAD.U32 R63, R63, 0x10000, RZ ;  /* 0x000100003f3f7824 */ /* 0x000fe400078e00ff */
        /* <DEDUP_REMOVED lines=10> */
[----:B-1----:R-:W-:Y:S02]  /*2be0*/  IMAD.U32 R10, R61, 0x10000, RZ ;  /* 0x000100003d0a7824 */ /* 0x002fe400078e00ff */
[----:B------:R-:W-:Y:S01]  /*2bf0*/  FADD R62, R101, R62 ;  /* 0x0000003e653e7221 */ /* 0x000fe20000000000 */
[----:B------:R-:W-:-:S02]  /*2c00*/  VIADD R11, R8, 0x18000 ;  /* 0x00018000080b7836 */ /* 0x000fc40000000000 */
[----:B------:R-:W-:Y:S01]  /*2c10*/  FADD R10, R99, R10 ;  /* 0x0000000a630a7221 */ /* 0x000fe20000000000 */
[----:B------:R-:W-:Y:S01]  /*2c20*/  F2FP.BF16.F32.PACK_AB R75, R64, R63 ;  /* 0x0000003f404b723e */ /* 0x000fe200000010ff */
[----:B------:R-:W-:Y:S01]  /*2c30*/  IMAD.U32 R61, R56, 0x10000, RZ ;  /* 0x00010000383d7824 */ /* 0x000fe200078e00ff */
[----:B------:R-:W-:Y:S01]  /*2c40*/  F2FP.BF16.F32.PACK_AB R72, R60, R65 ;  /* 0x000000413c48723e */ /* 0x000fe200000010ff */
[----:B------:R-:W-:Y:S01]  /*2c50*/  IMAD.U32 R63, R57, 0x10000, RZ ;  /* 0x00010000393f7824 */ /* 0x000fe200078e00ff */
[----:B------:R-:W-:Y:S01]  /*2c60*/  F2FP.BF16.F32.PACK_AB R73, R10, R67 ;  /* 0x000000430a49723e */ /* 0x000fe200000010ff */
[----:B------:R-:W-:Y:S01]  /*2c70*/  IMAD.WIDE R10, R11, 0x2, R2 ;  /* 0x000000020b0a7825 */ /* 0x000fe200078e0202 */
[----:B------:R-:W-:Y:S02]  /*2c80*/  F2FP.BF16.F32.PACK_AB R74, R62, R69 ;  /* 0x000000453e4a723e */ /* 0x000fe400000010ff */
[----:B------:R-:W-:Y:S01]  /*2c90*/  PRMT R56, R56, 0x7632, R56 ;  /* 0x0000763238387816 */ /* 0x000fe20000000038 */
[----:B------:R-:W-:Y:S01]  /*2ca0*/  IMAD.U32 R65, R58, 0x10000, RZ ;  /* 0x000100003a417824 */ /* 0x000fe200078e00ff */
[----:B------:R-:W-:-:S02]  /*2cb0*/  PRMT R57, R57, 0x7632, R57 ;  /* 0x0000763239397816 */ /* 0x000fc40000000039 */
[C---:B------:R-:W-:Y:S02]  /*2cc0*/  PRMT R60, R59.reuse, 0x7632, R60 ;  /* 0x000076323b3c7816 */ /* 0x040fe4000000003c */
[----:B------:R-:W-:Y:S01]  /*2cd0*/  PRMT R58, R58, 0x7632, R58 ;  /* 0x000076323a3a7816 */ /* 0x000fe2000000003a */
[----:B------:R1:W-:Y:S01]  /*2ce0*/  @P5 STG.E.128 desc[UR22][R10.64], R72 ;  /* 0x000000480a005986 */ /* 0x0003e2000c101d16 */
[----:B------:R-:W-:Y:S02]  /*2cf0*/  IMAD.U32 R59, R59, 0x10000, RZ ;  /* 0x000100003b3b7824 */ /* 0x000fe400078e00ff */
[----:B------:R-:W-:Y:S02]  /*2d00*/  IMAD.U32 R56, R56, 0x10000, RZ ;  /* 0x0001000038387824 */ /* 0x000fe400078e00ff */
[----:B------:R-:W-:Y:S01]  /*2d10*/  IMAD.U32 R60, R60, 0x10000, RZ ;  /* 0x000100003c3c7824 */ /* 0x000fe200078e00ff */
[----:B------:R-:W-:Y:S01]  /*2d20*/  ISETP.NE.AND P4, PT, R140, RZ, PT ;  /* 0x000000ff8c00720c */ /* 0x000fe20003f85270 */
[----:B------:R-:W-:-:S02]  /*2d30*/  IMAD.U32 R58, R58, 0x10000, RZ ;  /* 0x000100003a3a7824 */ /* 0x000fc400078e00ff */
        /* <DEDUP_REMOVED lines=12> */
[----:B------:R-:W-:Y:S01]  /*2e00*/  F2FP.BF16.F32.PACK_AB R71, R60, R59 ;  /* 0x0000003b3c47723e */ /* 0x000fe200000010ff */
[----:B------:R-:W-:Y:S01]  /*2e10*/  IMAD.U32 R59, R53, 0x10000, RZ ;  /* 0x00010000353b7824 */ /* 0x000fe200078e00ff */
[----:B------:R-:W-:Y:S01]  /*2e20*/  F2FP.BF16.F32.PACK_AB R69, R10, R63 ;  /* 0x0000003f0a45723e */ /* 0x000fe200000010ff */
[----:B------:R-:W-:Y:S01]  /*2e30*/  IMAD.WIDE R10, R11, 0x2, R2 ;  /* 0x000000020b0a7825 */ /* 0x000fe200078e0202 */
[----:B------:R-:W-:-:S02]  /*2e40*/  F2FP.BF16.F32.PACK_AB R70, R58, R65 ;  /* 0x000000413a46723e */ /* 0x000fc400000010ff */
[----:B------:R-:W-:Y:S01]  /*2e50*/  PRMT R53, R53, 0x7632, R53 ;  /* 0x0000763235357816 */ /* 0x000fe20000000035 */
[----:B------:R-:W-:Y:S01]  /*2e60*/  IMAD.U32 R57, R52, 0x10000, RZ ;  /* 0x0001000034397824 */ /* 0x000fe200078e00ff */
[----:B------:R-:W-:Y:S02]  /*2e70*/  PRMT R54, R54, 0x7632, R54 ;  /* 0x0000763236367816 */ /* 0x000fe40000000036 */
[----:B------:R-:W-:Y:S01]  /*2e80*/  PRMT R52, R52, 0x7632, R52 ;  /* 0x0000763234347816 */ /* 0x000fe20000000034 */
[----:B------:R1:W-:Y:S02]  /*2e90*/  @P4 STG.E.128 desc[UR22][R10.64], R68 ;  /* 0x000000440a004986 */ /* 0x0003e4000c101d16 */
[----:B------:R-:W-:Y:S02]  /*2ea0*/  IMAD.U32 R54, R54, 0x10000, RZ ;  /* 0x0001000036367824 */ /* 0x000fe400078e00ff */
[----:B------:R-:W-:Y:S02]  /*2eb0*/  IMAD.U32 R52, R52, 0x10000, RZ ;  /* 0x0001000034347824 */ /* 0x000fe400078e00ff */
[----:B------:R-:W-:Y:S01]  /*2ec0*/  FADD R18, R18, R59 ;  /* 0x0000003b12127221 */ /* 0x000fe20000000000 */
[----:B------:R-:W-:Y:S01]  /*2ed0*/  FADD R20, R20, R61 ;  /* 0x0000003d14147221 */ /* 0x000fe20000000000 */
[----:B------:R-:W-:Y:S01]  /*2ee0*/  FADD R21, R21, R54 ;  /* 0x0000003615157221 */ /* 0x000fe20000000000 */
[----:B------:R-:W-:Y:S01]  /*2ef0*/  FADD R52, R17, R52 ;  /* 0x0000003411347221 */ /* 0x000fe20000000000 */
[----:B------:R-:W-:-:S02]  /*2f00*/  IMAD.U32 R17, R48, 0x10000, RZ ;  /* 0x0001000030117824 */ /* 0x000fc400078e00ff */
[----:B-1----:R-:W-:-:S04]  /*2f10*/  IMAD.U32 R10, R53, 0x10000, RZ ;  /* 0x00010000350a7824 */ /* 0x002fc800078e00ff */
[----:B------:R-:W-:Y:S01]  /*2f20*/  FADD R19, R19, R10 ;  /* 0x0000000a13137221 */ /* 0x000fe20000000000 */
[----:B------:R-:W-:Y:S01]  /*2f30*/  F2FP.BF16.F32.PACK_AB R54, R21, R20 ;  /* 0x000000141536723e */ /* 0x000fe200000010ff */
[----:B------:R-:W-:Y:S02]  /*2f40*/  IMAD.U32 R21, R50, 0x10000, RZ ;  /* 0x0001000032157824 */ /* 0x000fe400078e00ff */
[----:B------:R-:W-:Y:S01]  /*2f50*/  FADD R17, R4, R17 ;  /* 0x0000001104117221 */ /* 0x000fe20000000000 */
[----:B------:R-:W-:Y:S01]  /*2f60*/  F2FP.BF16.F32.PACK_AB R53, R19, R18 ;  /* 0x000000121335723e */ /* 0x000fe200000010ff */
[C---:B------:R-:W-:Y:S01]  /*2f70*/  IMAD.U32 R19, R49.reuse, 0x10000, RZ ;  /* 0x0001000031137824 */ /* 0x040fe200078e00ff */
[----:B------:R-:W-:Y:S02]  /*2f80*/  PRMT R48, R48, 0x7632, R48 ;  /* 0x0000763230307816 */ /* 0x000fe40000000030 */
[----:B------:R-:W-:Y:S02]  /*2f90*/  PRMT R49, R49, 0x7632, R49 ;  /* 0x0000763231317816 */ /* 0x000fe40000000031 */
[----:B------:R-:W-:-:S02]  /*2fa0*/  PRMT R50, R50, 0x7632, R50 ;  /* 0x0000763232327816 */ /* 0x000fc40000000032 */
[----:B------:R-:W-:Y:S01]  /*2fb0*/  PRMT R4, R51, 0x7632, R4 ;  /* 0x0000763233047816 */ /* 0x000fe20000000004 */
[----:B------:R-:W-:Y:S01]  /*2fc0*/  FADD R57, R16, R57 ;  /* 0x0000003910397221 */ /* 0x000fe20000000000 */
[----:B------:R-:W-:Y:S01]  /*2fd0*/  PRMT R16, R55, 0x7632, R16 ;  /* 0x0000763237107816 */ /* 0x000fe20000000010 */
[----:B------:R-:W-:Y:S01]  /*2fe0*/  FADD R19, R6, R19 ;  /* 0x0000001306137221 */ /* 0x000fe20000000000 */
[----:B------:R-:W-:Y:S02]  /*2ff0*/  IMAD.U32 R51, R51, 0x10000, RZ ;  /* 0x0001000033337824 */ /* 0x000fe400078e00ff */
[----:B------:R-:W-:Y:S02]  /*3000*/  IMAD.U32 R48, R48, 0x10000, RZ ;  /* 0x0001000030307824 */ /* 0x000fe400078e00ff */
[----:B------:R-:W-:Y:S02]  /*3010*/  IMAD.U32 R6, R49, 0x10000, RZ ;  /* 0x0001000031067824 */ /* 0x000fe400078e00ff */
[----:B------:R-:W-:-:S02]  /*3020*/  IMAD.U32 R50, R50, 0x10000, RZ ;  /* 0x0001000032327824 */ /* 0x000fc400078e00ff */
[----:B------:R-:W-:Y:S02]  /*3030*/  IMAD.U32 R4, R4, 0x10000, RZ ;  /* 0x0001000004047824 */ /* 0x000fe400078e00ff */
[----:B------:R-:W-:Y:S01]  /*3040*/  FADD R12, R12, R21 ;  /* 0x000000150c0c7221 */ /* 0x000fe20000000000 */
[----:B------:R-:W-:Y:S02]  /*3050*/  IMAD.U32 R16, R16, 0x10000, RZ ;  /* 0x0001000010107824 */ /* 0x000fe400078e00ff */
[----:B------:R-:W-:Y:S01]  /*3060*/  FADD R14, R14, R51 ;  /* 0x000000330e0e7221 */ /* 0x000fe20000000000 */
[----:B------:R-:W-:Y:S01]  /*3070*/  FADD R48, R5, R48 ;  /* 0x0000003005307221 */ /* 0x000fe20000000000 */
[----:B------:R-:W-:Y:S01]  /*3080*/  FADD R6, R7, R6 ;  /* 0x0000000607067221 */ /* 0x000fe20000000000 */
[----:B------:R-:W-:Y:S01]  /*3090*/  FADD R13, R13, R50 ;  /* 0x000000320d0d7221 */ /* 0x000fe20000000000 */
[----:B------:R-:W-:Y:S01]  /*30a0*/  FADD R15, R15, R4 ;  /* 0x000000040f0f7221 */ /* 0x000fe20000000000 */
[----:B------:R-:W-:Y:S01]  /*30b0*/  FADD R23, R23, R16 ;  /* 0x0000001017177221 */ /* 0x000fe20000000000 */
[----:B------:R-:W-:-:S02]  /*30c0*/  F2FP.BF16.F32.PACK_AB R48, R48, R17 ;  /* 0x000000113030723e */ /* 0x000fc400000010ff */
[----:B------:R-:W-:Y:S02]  /*30d0*/  F2FP.BF16.F32.PACK_AB R49, R6, R19 ;  /* 0x000000130631723e */ /* 0x000fe400000010ff */
[----:B------:R-:W-:Y:S01]  /*30e0*/  F2FP.BF16.F32.PACK_AB R50, R13, R12 ;  /* 0x0000000c0d32723e */ /* 0x000fe200000010ff */
[----:B------:R-:W1:Y:S01]  /*30f0*/  LDS.128 R16, [R9+0x10] ;  /* 0x0000100009107984 */ /* 0x000e620000000c00 */
[----:B------:R-:W-:-:S03]  /*3100*/  F2FP.BF16.F32.PACK_AB R51, R15, R14 ;  /* 0x0000000e0f33723e */ /* 0x000fc600000010ff */
[----:B------:R-:W2:Y:S01]  /*3110*/  LDS.128 R12, [R9] ;  /* 0x00000000090c7984 */ /* 0x000ea20000000c00 */
[----:B------:R-:W-:-:S04]  /*3120*/  IMAD.U32 R55, R55, 0x10000, RZ ;  /* 0x0001000037377824 */ /* 0x000fc800078e00ff */
[----:B------:R-:W-:Y:S01]  /*3130*/  FADD R22, R22, R55 ;  /* 0x0000003716167221 */ /* 0x000fe20000000000 */
[----:B------:R-:W-:Y:S01]  /*3140*/  IMAD.U32 R21, R80, 0x10000, RZ ;  /* 0x0001000050157824 */ /* 0x000fe200078e00ff */
[----:B------:R-:W-:-:S03]  /*3150*/  ISETP.NE.AND P5, PT, R137, RZ, PT ;  /* 0x000000ff8900720c */ /* 0x000fc60003fa5270 */
[----:B------:R-:W-:Y:S01]  /*3160*/  F2FP.BF16.F32.PACK_AB R55, R23, R22 ;  /* 0x000000161737723e */ /* 0x000fe200000010ff */
[----:B------:R-:W-:Y:S01]  /*3170*/  IMAD.U32 R23, R82, 0x10000, RZ ;  /* 0x0001000052177824 */ /* 0x000fe200078e00ff */
[----:B------:R-:W-:Y:S01]  /*3180*/  ISETP.NE.AND P4, PT, R136, RZ, PT ;  /* 0x000000ff8800720c */ /* 0x000fe20003f85270 */
[----:B------:R-:W-:Y:S01]  /*3190*/  VIADD R11, R8, 0x24000 ;  /* 0x00024000080b7836 */ /* 0x000fe20000000000 */
[----:B------:R-:W-:Y:S01]  /*31a0*/  F2FP.BF16.F32.PACK_AB R52, R52, R57 ;  /* 0x000000393434723e */ /* 0x000fe200000010ff */
[----:B------:R-:W-:Y:S01]  /*31b0*/  VIADD R5, R8, 0x2a000 ;  /* 0x0002a00008057836 */ /* 0x000fe20000000000 */
[----:B------:R-:W-:Y:S01]  /*31c0*/  PRMT R6, R80, 0x7632, R6 ;  /* 0x0000763250067816 */ /* 0x000fe20000000006 */
[----:B------:R-:W-:Y:S01]  /*31d0*/  IMAD.WIDE R10, R11, 0x2, R2 ;  /* 0x000000020b0a7825 */ /* 0x000fe200078e0202 */
[----:B------:R-:W-:Y:S01]  /*31e0*/  PRMT R7, R81, 0x7632, R7 ;  /* 0x0000763251077816 */ /* 0x000fe20000000007 */
[----:B------:R-:W-:Y:S02]  /*31f0*/  LDS.128 R56, [R9+0x1110] ;  /* 0x0011100009387984 */ /* 0x000fe40000000c00 */
[----:B------:R-:W-:-:S02]  /*3200*/  IMAD.WIDE R4, R5, 0x2, R2 ;  /* 0x0000000205047825 */ /* 0x000fc400078e0202 */
[----:B------:R3:W-:Y:S02]  /*3210*/  @P5 STG.E.128 desc[UR22][R10.64], R52 ;  /* 0x000000340a005986 */ /* 0x0007e4000c101d16 */
[----:B------:R-:W-:Y:S02]  /*3220*/  IMAD.U32 R6, R6, 0x10000, RZ ;  /* 0x0001000006067824 */ /* 0x000fe400078e00ff */
[----:B-1----:R-:W-:Y:S01]  /*3230*/  FADD R16, R16, R23 ;  /* 0x0000001710107221 */ /* 0x002fe20000000000 */
[----:B--2---:R-:W-:Y:S02]  /*3240*/  FADD R12, R12, R21 ;  /* 0x000000150c0c7221 */ /* 0x004fe40000000000 */
[----:B------:R-:W1:Y:S01]  /*3250*/  LDS.128 R20, [R9+0x1100] ;  /* 0x0011000009147984 */ /* 0x000e620000000c00 */
[----:B---3--:R-:W-:Y:S02]  /*3260*/  PRMT R10, R82, 0x7632, R10 ;  /* 0x00007632520a7816 */ /* 0x008fe4000000000a */
[----:B------:R-:W-:Y:S01]  /*3270*/  PRMT R11, R83, 0x7632, R11 ;  /* 0x00007632530b7816 */ /* 0x000fe2000000000b */
[----:B------:R2:W-:Y:S01]  /*3280*/  @P4 STG.E.128 desc[UR22][R4.64], R48 ;  /* 0x0000003004004986 */ /* 0x0005e2000c101d16 */
[----:B------:R-:W-:Y:S01]  /*3290*/  FADD R13, R13, R6 ;  /* 0x000000060d0d7221 */ /* 0x000fe20000000000 */
[----:B------:R-:W-:Y:S01]  /*32a0*/  IMAD.U32 R81, R81, 0x10000, RZ ;  /* 0x0001000051517824 */ /* 0x000fe200078e00ff */
[----:B------:R-:W-:Y:S01]  /*32b0*/  ISETP.NE.AND P5, PT, R138, RZ, PT ;  /* 0x000000ff8a00720c */ /* 0x000fe20003fa5270 */
[----:B------:R-:W-:-:S02]  /*32c0*/  IMAD.U32 R83, R83, 0x10000, RZ ;  /* 0x0001000053537824 */ /* 0x000fc400078e00ff */
[----:B------:R-:W-:Y:S02]  /*32d0*/  IMAD.U32 R10, R10, 0x10000, RZ ;  /* 0x000100000a0a7824 */ /* 0x000fe400078e00ff */
[----:B------:R-:W-:Y:S02]  /*32e0*/  IMAD.U32 R6, R11, 0x10000, RZ ;  /* 0x000100000b067824 */ /* 0x000fe400078e00ff */
[----:B------:R-:W-:Y:S01]  /*32f0*/  FADD R14, R14, R81 ;  /* 0x000000510e0e7221 */ /* 0x000fe20000000000 */
[----:B------:R-:W-:Y:S01]  /*3300*/  FADD R18, R18, R83 ;  /* 0x0000005312127221 */ /* 0x000fe20000000000 */
[----:B------:R-:W-:Y:S01]  /*3310*/  FADD R17, R17, R10 ;  /* 0x0000000a11117221 */ /* 0x000fe20000000000 */
[----:B------:R-:W-:Y:S01]  /*3320*/  FADD R19, R19, R6 ;  /* 0x0000000613137221 */ /* 0x000fe20000000000 */
[----:B--2---:R-:W-:Y:S02]  /*3330*/  IMAD.U32 R4, R7, 0x10000, RZ ;  /* 0x0001000007047824 */ /* 0x004fe400078e00ff */
[----:B------:R-:W-:-:S02]  /*3340*/  VIADD R5, R8, 0x30000 ;  /* 0x0003000008057836 */ /* 0x000fc40000000000 */
[----:B------:R-:W-:Y:S01]  /*3350*/  FADD R15, R15, R4 ;  /* 0x000000040f0f7221 */ /* 0x000fe20000000000 */
[----:B------:R-:W-:Y:S01]  /*3360*/  F2FP.BF16.F32.PACK_AB R48, R13, R12 ;  /* 0x0000000c0d30723e */ /* 0x000fe200000010ff */
[----:B------:R-:W-:Y:S01]  /*3370*/  IMAD.WIDE R4, R5, 0x2, R2 ;  /* 0x0000000205047825 */ /* 0x000fe200078e0202 */
[----:B------:R-:W-:Y:S02]  /*3380*/  F2FP.BF16.F32.PACK_AB R50, R17, R16 ;  /* 0x000000101132723e */ /* 0x000fe400000010ff */
[----:B------:R-:W-:Y:S02]  /*3390*/  F2FP.BF16.F32.PACK_AB R49, R15, R14 ;  /* 0x0000000e0f31723e */ /* 0x000fe400000010ff */
[----:B------:R-:W-:Y:S01]  /*33a0*/  F2FP.BF16.F32.PACK_AB R51, R19, R18 ;  /* 0x000000121333723e */ /* 0x000fe200000010ff */
[----:B------:R-:W-:Y:S04]  /*33b0*/  LDS.128 R12, [R9+0x2210] ;  /* 0x00221000090c7984 */ /* 0x000fe80000000c00 */
[----:B------:R-:W2:Y:S04]  /*33c0*/  LDS.128 R16, [R9+0x2200] ;  /* 0x0022000009107984 */ /* 0x000ea80000000c00 */
[----:B------:R3:W-:Y:S01]  /*33d0*/  @P5 STG.E.128 desc[UR22][R4.64], R48 ;  /* 0x0000003004005986 */ /* 0x0007e2000c101d16 */
[----:B------:R-:W-:-:S02]  /*33e0*/  ISETP.NE.AND P5, PT, R0, RZ, PT ;  /* 0x000000ff0000720c */ /* 0x000fc40003fa5270 */
[C---:B------:R-:W-:Y:S01]  /*33f0*/  PRMT R0, R76.reuse, 0x7632, R0 ;  /* 0x000076324c007816 */ /* 0x040fe20000000000 */
[----:B------:R-:W-:Y:S01]  /*3400*/  IMAD.U32 R11, R76, 0x10000, RZ ;  /* 0x000100004c0b7824 */ /* 0x000fe200078e00ff */
[----:B------:R-:W-:-:S03]  /*3410*/  PRMT R7, R78, 0x7632, R7 ;  /* 0x000076324e077816 */ /* 0x000fc60000000007 */
[----:B---3--:R-:W-:Y:S02]  /*3420*/  IMAD.U32 R48, R0, 0x10000, RZ ;  /* 0x0001000000307824 */ /* 0x008fe400078e00ff */
[----:B-1----:R-:W-:Y:S02]  /*3430*/  FADD R0, R20, R11 ;  /* 0x0000000b14007221 */ /* 0x002fe40000000000 */
[----:B------:R-:W-:Y:S02]  /*3440*/  FADD R11, R21, R48 ;  /* 0x00000030150b7221 */ /* 0x000fe40000000000 */
[----:B------:R-:W1:Y:S01]  /*3450*/  LDS.128 R48, [R9+0x3300] ;  /* 0x0033000009307984 */ /* 0x000e620000000c00 */
[----:B------:R-:W-:Y:S01]  /*3460*/  PRMT R4, R79, 0x7632, R4 ;  /* 0x000076324f047816 */ /* 0x000fe20000000004 */
[----:B------:R-:W-:Y:S01]  /*3470*/  IMAD.U32 R55, R78, 0x10000, RZ ;  /* 0x000100004e377824 */ /* 0x000fe200078e00ff */
[----:B------:R-:W-:Y:S01]  /*3480*/  PRMT R6, R77, 0x7632, R6 ;  /* 0x000076324d067816 */ /* 0x000fe20000000006 */
[----:B------:R-:W-:-:S02]  /*3490*/  IMAD.U32 R20, R7, 0x10000, RZ ;  /* 0x0001000007147824 */ /* 0x000fc400078e00ff */
[----:B------:R-:W-:Y:S02]  /*34a0*/  IMAD.U32 R4, R4, 0x10000, RZ ;  /* 0x0001000004047824 */ /* 0x000fe400078e00ff */
[----:B------:R-:W-:Y:S01]  /*34b0*/  FADD R52, R56, R55 ;  /* 0x0000003738347221 */ /* 0x000fe20000000000 */
[----:B------:R-:W-:Y:S02]  /*34c0*/  IMAD.U32 R77, R77, 0x10000, RZ ;  /* 0x000100004d4d7824 */ /* 0x000fe400078e00ff */
[----:B------:R-:W-:Y:S01]  /*34d0*/  FADD R55, R57, R20 ;  /* 0x0000001439377221 */ /* 0x000fe20000000000 */
[----:B------:R-:W-:Y:S02]  /*34e0*/  IMAD.U32 R6, R6, 0x10000, RZ ;  /* 0x0001000006067824 */ /* 0x000fe400078e00ff */
[--C-:B------:R-:W-:Y:S01]  /*34f0*/  FADD R57, R59, R4.reuse ;  /* 0x000000043b397221 */ /* 0x100fe20000000000 */
[----:B----4-:R-:W-:Y:S01]  /*3500*/  PRMT R4, R44, 0x7632, R4 ;  /* 0x000076322c047816 */ /* 0x010fe20000000004 */
[----:B------:R-:W-:Y:S01]  /*3510*/  FADD R10, R22, R77 ;  /* 0x0000004d160a7221 */ /* 0x000fe20000000000 */
[----:B------:R-:W-:Y:S01]  /*3520*/  FADD R53, R23, R6 ;  /* 0x0000000617357221 */ /* 0x000fe20000000000 */
[C---:B------:R-:W-:Y:S01]  /*3530*/  PRMT R5, R45.reuse, 0x7632, R5 ;  /* 0x000076322d057816 */ /* 0x040fe20000000005 */
[----:B------:R-:W3:Y:S01]  /*3540*/  LDS.128 R20, [R9+0x3310] ;  /* 0x0033100009147984 */ /* 0x000ee20000000c00 */
[----:B------:R-:W-:Y:S01]  /*3550*/  IMAD.U32 R7, R44, 0x10000, RZ ;  /* 0x000100002c077824 */ /* 0x000fe200078e00ff */
[----:B------:R-:W-:Y:S01]  /*3560*/  PRMT R56, R46, 0x7632, R56 ;  /* 0x000076322e387816 */ /* 0x000fe20000000038 */
[----:B------:R-:W-:-:S02]  /*3570*/  IMAD.U32 R45, R45, 0x10000, RZ ;  /* 0x000100002d2d7824 */ /* 0x000fc400078e00ff */
[----:B------:R-:W-:Y:S02]  /*3580*/  IMAD.U32 R4, R4, 0x10000, RZ ;  /* 0x0001000004047824 */ /* 0x000fe400078e00ff */
[----:B--2---:R-:W-:Y:S01]  /*3590*/  FADD R44, R16, R7 ;  /* 0x00000007102c7221 */ /* 0x004fe20000000000 */
[----:B------:R-:W-:Y:S01]  /*35a0*/  IMAD.U32 R59, R46, 0x10000, RZ ;  /* 0x000100002e3b7824 */ /* 0x000fe200078e00ff */
[C---:B------:R-:W-:Y:S01]  /*35b0*/  PRMT R46, R47.reuse, 0x7632, R46 ;  /* 0x000076322f2e7816 */ /* 0x040fe2000000002e */
[----:B------:R-:W-:Y:S02]  /*35c0*/  IMAD.U32 R61, R47, 0x10000, RZ ;  /* 0x000100002f3d7824 */ /* 0x000fe400078e00ff */
[----:B------:R-:W-:Y:S01]  /*35d0*/  FADD R45, R18, R45 ;  /* 0x0000002d122d7221 */ /* 0x000fe20000000000 */
[----:B------:R-:W-:Y:S02]  /*35e0*/  IMAD.U32 R16, R5, 0x10000, RZ ;  /* 0x0001000005107824 */ /* 0x000fe400078e00ff */
[----:B------:R-:W-:Y:S01]  /*35f0*/  FADD R47, R17, R4 ;  /* 0x00000004112f7221 */ /* 0x000fe20000000000 */
[----:B------:R-:W-:Y:S01]  /*3600*/  IMAD.U32 R18, R56, 0x10000, RZ ;  /* 0x0001000038127824 */ /* 0x000fe200078e00ff */
[----:B------:R-:W2:Y:S01]  /*3610*/  LDS.128 R4, [R9+0x4400] ;  /* 0x0044000009047984 */ /* 0x000ea20000000c00 */
[----:B------:R-:W-:-:S02]  /*3620*/  IMAD.U32 R79, R79, 0x10000, RZ ;  /* 0x000100004f4f7824 */ /* 0x000fc400078e00ff */
[----:B------:R-:W-:Y:S01]  /*3630*/  FADD R56, R12, R59 ;  /* 0x0000003b0c387221 */ /* 0x000fe20000000000 */
[----:B------:R-:W-:Y:S02]  /*3640*/  IMAD.U32 R60, R46, 0x10000, RZ ;  /* 0x000100002e3c7824 */ /* 0x000fe400078e00ff */
[----:B------:R-:W-:Y:S01]  /*3650*/  FADD R46, R19, R16 ;  /* 0x00000010132e7221 */ /* 0x000fe20000000000 */
[----:B------:R-:W-:Y:S01]  /*3660*/  FADD R59, R13, R18 ;  /* 0x000000120d3b7221 */ /* 0x000fe20000000000 */
[----:B------:R-:W-:Y:S01]  /*3670*/  PRMT R12, R40, 0x7632, R12 ;  /* 0x00007632280c7816 */ /* 0x000fe2000000000c */
[----:B------:R-:W4:Y:S01]  /*3680*/  LDS.128 R16, [R9+0x4410] ;  /* 0x0044100009107984 */ /* 0x000f220000000c00 */
[----:B------:R-:W-:Y:S01]  /*3690*/  FADD R54, R58, R79 ;  /* 0x0000004f3a367221 */ /* 0x000fe20000000000 */
[----:B------:R-:W-:Y:S01]  /*36a0*/  FADD R58, R14, R61 ;  /* 0x0000003d0e3a7221 */ /* 0x000fe20000000000 */
[----:B------:R-:W-:Y:S01]  /*36b0*/  FADD R61, R15, R60 ;  /* 0x0000003c0f3d7221 */ /* 0x000fe20000000000 */
[----:B------:R-:W-:Y:S01]  /*36c0*/  IMAD.U32 R15, R40, 0x10000, RZ ;  /* 0x00010000280f7824 */ /* 0x000fe200078e00ff */
[----:B------:R-:W-:Y:S01]  /*36d0*/  PRMT R13, R41, 0x7632, R13 ;  /* 0x00007632290d7816 */ /* 0x000fe2000000000d */
[----:B------:R-:W-:Y:S01]  /*36e0*/  IMAD.U32 R12, R12, 0x10000, RZ ;  /* 0x000100000c0c7824 */ /* 0x000fe200078e00ff */
[C---:B------:R-:W-:Y:S01]  /*36f0*/  PRMT R40, R42.reuse, 0x7632, R40 ;  /* 0x000076322a287816 */ /* 0x040fe20000000028 */
[----:B------:R-:W-:-:S02]  /*3700*/  IMAD.U32 R65, R42, 0x10000, RZ ;  /* 0x000100002a417824 */ /* 0x000fc400078e00ff */
[----:B-1----:R-:W-:Y:S01]  /*3710*/  FADD R48, R48, R15 ;  /* 0x0000000f30307221 */ /* 0x002fe20000000000 */
[----:B------:R-:W-:Y:S02]  /*3720*/  IMAD.U32 R42, R13, 0x10000, RZ ;  /* 0x000100000d2a7824 */ /* 0x000fe400078e00ff */
[----:B------:R-:W-:Y:S02]  /*3730*/  FADD R49, R49, R12 ;  /* 0x0000000c31317221 */ /* 0x000fe40000000000 */
[----:B------:R-:W1:Y:S01]  /*3740*/  LDS.128 R12, [R9+0x5500] ;  /* 0x00550000090c7984 */ /* 0x000e620000000c00 */
[----:B------:R-:W-:Y:S01]  /*3750*/  IMAD.U32 R63, R41, 0x10000, RZ ;  /* 0x00010000293f7824 */ /* 0x000fe200078e00ff */
[C---:B------:R-:W-:Y:S01]  /*3760*/  PRMT R41, R43.reuse, 0x7632, R41 ;  /* 0x000076322b297816 */ /* 0x040fe20000000029 */
[----:B------:R-:W-:Y:S02]  /*3770*/  IMAD.U32 R43, R43, 0x10000, RZ ;  /* 0x000100002b2b7824 */ /* 0x000fe400078e00ff */
[----:B------:R-:W-:-:S02]  /*3780*/  IMAD.U32 R60, R40, 0x10000, RZ ;  /* 0x00010000283c7824 */ /* 0x000fc400078e00ff */
[----:B------:R-:W-:Y:S02]  /*3790*/  IMAD.U32 R62, R41, 0x10000, RZ ;  /* 0x00010000293e7824 */ /* 0x000fe400078e00ff */
[----:B---3--:R-:W-:Y:S01]  /*37a0*/  FADD R41, R22, R43 ;  /* 0x0000002b16297221 */ /* 0x008fe20000000000 */
[----:B------:R-:W-:Y:S01]  /*37b0*/  FADD R50, R50, R63 ;  /* 0x0000003f32327221 */ /* 0x000fe20000000000 */
[--C-:B------:R-:W-:Y:S01]  /*37c0*/  FADD R43, R21, R60.reuse ;  /* 0x0000003c152b7221 */ /* 0x100fe20000000000 */
[C---:B------:R-:W-:Y:S01]  /*37d0*/  PRMT R60, R36.reuse, 0x7632, R60 ;  /* 0x00007632243c7816 */ /* 0x040fe2000000003c */
[----:B------:R-:W-:Y:S02]  /*37e0*/  IMAD.U32 R63, R36, 0x10000, RZ ;  /* 0x00010000243f7824 */ /* 0x000fe400078e00ff */
[----:B------:R-:W-:Y:S01]  /*37f0*/  FADD R51, R51, R42 ;  /* 0x0000002a33337221 */ /* 0x000fe20000000000 */
[----:B------:R-:W-:Y:S01]  /*3800*/  PRMT R36, R37, 0x7632, R36 ;  /* 0x0000763225247816 */ /* 0x000fe20000000024 */
[----:B------:R-:W-:Y:S01]  /*3810*/  FADD R40, R20, R65 ;  /* 0x0000004114287221 */ /* 0x000fe20000000000 */
[----:B------:R-:W-:Y:S01]  /*3820*/  FADD R42, R23, R62 ;  /* 0x0000003e172a7221 */ /* 0x000fe20000000000 */
[----:B------:R-:W-:Y:S01]  /*3830*/  IMAD.U32 R37, R37, 0x10000, RZ ;  /* 0x0001000025257824 */ /* 0x000fe200078e00ff */
[C---:B------:R-:W-:Y:S01]  /*3840*/  PRMT R64, R38.reuse, 0x7632, R64 ;  /* 0x0000763226407816 */ /* 0x040fe20000000040 */
[----:B------:R-:W3:Y:S01]  /*3850*/  LDS.128 R20, [R9+0x5510] ;  /* 0x0055100009147984 */ /* 0x000ee20000000c00 */
[----:B------:R-:W-:-:S02]  /*3860*/  IMAD.U32 R67, R38, 0x10000, RZ ;  /* 0x0001000026437824 */ /* 0x000fc400078e00ff */
[----:B--2---:R-:W-:Y:S01]  /*3870*/  FADD R62, R6, R37 ;  /* 0x00000025063e7221 */ /* 0x004fe20000000000 */
[----:B------:R-:W-:Y:S02]  /*3880*/  IMAD.U32 R38, R60, 0x10000, RZ ;  /* 0x000100003c267824 */ /* 0x000fe400078e00ff */
[----:B------:R-:W-:Y:S01]  /*3890*/  FADD R60, R4, R63 ;  /* 0x0000003f043c7221 */ /* 0x000fe20000000000 */
[C---:B------:R-:W-:Y:S01]  /*38a0*/  PRMT R66, R39.reuse, 0x7632, R66 ;  /* 0x0000763227427816 */ /* 0x040fe20000000042 */
[----:B------:R-:W-:Y:S02]  /*38b0*/  IMAD.U32 R4, R36, 0x10000, RZ ;  /* 0x0001000024047824 */ /* 0x000fe400078e00ff */
[----:B------:R-:W-:Y:S02]  /*38c0*/  IMAD.U32 R6, R64, 0x10000, RZ ;  /* 0x0001000040067824 */ /* 0x000fe400078e00ff */
[----:B----4-:R-:W-:Y:S01]  /*38d0*/  FADD R64, R16, R67 ;  /* 0x0000004310407221 */ /* 0x010fe20000000000 */
[----:B------:R-:W-:-:S02]  /*38e0*/  IMAD.U32 R69, R39, 0x10000, RZ ;  /* 0x0001000027457824 */ /* 0x000fc400078e00ff */
[----:B------:R-:W-:Y:S01]  /*38f0*/  FADD R63, R5, R38 ;  /* 0x00000026053f7221 */ /* 0x000fe20000000000 */
[----:B------:R-:W-:Y:S01]  /*3900*/  FADD R65, R7, R4 ;  /* 0x0000000407417221 */ /* 0x000fe20000000000 */
[----:B------:R-:W-:Y:S02]  /*3910*/  IMAD.U32 R68, R66, 0x10000, RZ ;  /* 0x0001000042447824 */ /* 0x000fe400078e00ff */
[----:B------:R-:W-:Y:S01]  /*3920*/  FADD R67, R17, R6 ;  /* 0x0000000611437221 */ /* 0x000fe20000000000 */
[----:B------:R-:W2:Y:S01]  /*3930*/  LDS.128 R36, [R9+0x6600] ;  /* 0x0066000009247984 */ /* 0x000ea20000000c00 */
[----:B------:R-:W-:-:S03]  /*3940*/  FADD R66, R18, R69 ;  /* 0x0000004512427221 */ /* 0x000fc60000000000 */
[----:B------:R-:W4:Y:S01]  /*3950*/  LDS.128 R4, [R9+0x6610] ;  /* 0x0066100009047984 */ /* 0x000f220000000c00 */
[----:B------:R-:W-:Y:S01]  /*3960*/  FADD R69, R19, R68 ;  /* 0x0000004413457221 */ /* 0x000fe20000000000 */
[C---:B------:R-:W-:Y:S01]  /*3970*/  PRMT R16, R32.reuse, 0x7632, R16 ;  /* 0x0000763220107816 */ /* 0x040fe20000000010 */
[----:B------:R-:W-:Y:S01]  /*3980*/  IMAD.U32 R19, R32, 0x10000, RZ ;  /* 0x0001000020137824 */ /* 0x000fe200078e00ff */
[C---:B------:R-:W-:Y:S01]  /*3990*/  PRMT R17, R33.reuse, 0x7632, R17 ;  /* 0x0000763221117816 */ /* 0x040fe20000000011 */
[C---:B------:R-:W-:Y:S01]  /*39a0*/  IMAD.U32 R73, R34.reuse, 0x10000, RZ ;  /* 0x0001000022497824 */ /* 0x040fe200078e00ff */
[----:B------:R-:W-:Y:S01]  /*39b0*/  PRMT R32, R34, 0x7632, R32 ;  /* 0x0000763222207816 */ /* 0x000fe20000000020 */
[----:B------:R-:W-:Y:S02]  /*39c0*/  IMAD.U32 R71, R33, 0x10000, RZ ;  /* 0x0001000021477824 */ /* 0x000fe400078e00ff */
[----:B-1----:R-:W-:Y:S01]  /*39d0*/  FADD R70, R12, R19 ;  /* 0x000000130c467221 */ /* 0x002fe20000000000 */
[----:B------:R-:W-:-:S02]  /*39e0*/  IMAD.U32 R34, R16, 0x10000, RZ ;  /* 0x0001000010227824 */ /* 0x000fc400078e00ff */
[----:B------:R-:W-:Y:S02]  /*39f0*/  IMAD.U32 R68, R17, 0x10000, RZ ;  /* 0x0001000011447824 */ /* 0x000fe400078e00ff */
[----:B------:R-:W1:Y:S01]  /*3a00*/  LDS.128 R16, [R9+0x7700] ;  /* 0x0077000009107984 */ /* 0x000e620000000c00 */
[----:B------:R-:W-:Y:S01]  /*3a10*/  FADD R72, R14, R71 ;  /* 0x000000470e487221 */ /* 0x000fe20000000000 */
[----:B------:R-:W-:Y:S01]  /*3a20*/  FADD R71, R13, R34 ;  /* 0x000000220d477221 */ /* 0x000fe20000000000 */
[----:B------:R-:W-:Y:S02]  /*3a30*/  FADD R75, R15, R68 ;  /* 0x000000440f4b7221 */ /* 0x000fe40000000000 */
[----:B------:R5:W1:Y:S01]  /*3a40*/  LDS.128 R12, [R9+0x7710] ;  /* 0x00771000090c7984 */ /* 0x000a620000000c00 */
[C---:B------:R-:W-:Y:S01]  /*3a50*/  PRMT R33, R35.reuse, 0x7632, R33 ;  /* 0x0000763223217816 */ /* 0x040fe20000000021 */
[----:B------:R-:W-:Y:S02]  /*3a60*/  IMAD.U32 R35, R35, 0x10000, RZ ;  /* 0x0001000023237824 */ /* 0x000fe400078e00ff */
[----:B---3--:R-:W-:Y:S01]  /*3a70*/  FADD R73, R20, R73 ;  /* 0x0000004914497221 */ /* 0x008fe20000000000 */
[----:B------:R-:W-:Y:S01]  /*3a80*/  PRMT R20, R24, 0x7632, R20 ;  /* 0x0000763218147816 */ /* 0x000fe20000000014 */
[----:B------:R-:W-:-:S02]  /*3a90*/  IMAD.U32 R34, R33, 0x10000, RZ ;  /* 0x0001000021227824 */ /* 0x000fc400078e00ff */
[----:B------:R-:W-:Y:S01]  /*3aa0*/  FADD R68, R22, R35 ;  /* 0x0000002316447221 */ /* 0x000fe20000000000 */
[----:B------:R-:W-:Y:S02]  /*3ab0*/  IMAD.U32 R35, R26, 0x10000, RZ ;  /* 0x000100001a237824 */ /* 0x000fe400078e00ff */
[----:B------:R-:W-:Y:S01]  /*3ac0*/  FADD R77, R23, R34 ;  /* 0x00000022174d7221 */ /* 0x000fe20000000000 */
[C---:B------:R-:W-:Y:S01]  /*3ad0*/  PRMT R23, R27.reuse, 0x7632, R23 ;  /* 0x000076321b177816 */ /* 0x040fe20000000017 */
[----:B------:R-:W-:Y:S01]  /*3ae0*/  IMAD.U32 R20, R20, 0x10000, RZ ;  /* 0x0001000014147824 */ /* 0x000fe200078e00ff */
[----:B------:R-:W-:Y:S01]  /*3af0*/  PRMT R22, R26, 0x7632, R22 ;  /* 0x000076321a167816 */ /* 0x000fe20000000016 */
[----:B------:R-:W-:Y:S02]  /*3b00*/  IMAD.U32 R32, R32, 0x10000, RZ ;  /* 0x0001000020207824 */ /* 0x000fe400078e00ff */
[----:B------:R-:W-:Y:S02]  /*3b10*/  IMAD.U32 R27, R27, 0x10000, RZ ;  /* 0x000100001b1b7824 */ /* 0x000fe400078e00ff */
[----:B--2---:R-:W-:Y:S01]  /*3b20*/  FADD R26, R37, R20 ;  /* 0x00000014251a7221 */ /* 0x004fe20000000000 */
[----:B------:R-:W-:-:S02]  /*3b30*/  IMAD.U32 R20, R23, 0x10000, RZ ;  /* 0x0001000017147824 */ /* 0x000fc400078e00ff */
[----:B----4-:R-:W-:Y:S01]  /*3b40*/  FADD R35, R4, R35 ;  /* 0x0000002304237221 */ /* 0x010fe20000000000 */
[----:B------:R-:W-:Y:S01]  /*3b50*/  PRMT R4, R28, 0x7632, R4 ;  /* 0x000076321c047816 */ /* 0x000fe20000000004 */
[----:B------:R-:W-:Y:S02]  /*3b60*/  IMAD.U32 R22, R22, 0x10000, RZ ;  /* 0x0001000016167824 */ /* 0x000fe400078e00ff */
[----:B------:R-:W-:Y:S01]  /*3b70*/  FADD R32, R21, R32 ;  /* 0x0000002015207221 */ /* 0x000fe20000000000 */
[----:B------:R-:W-:Y:S01]  /*3b80*/  FADD R20, R7, R20 ;  /* 0x0000001407147221 */ /* 0x000fe20000000000 */
[----:B------:R-:W-:Y:S01]  /*3b90*/  PRMT R21, R25, 0x7632, R21 ;  /* 0x0000763219157816 */ /* 0x000fe20000000015 */
[----:B------:R-:W-:Y:S01]  /*3ba0*/  FADD R27, R6, R27 ;  /* 0x0000001b061b7221 */ /* 0x000fe20000000000 */
[----:B------:R-:W-:Y:S01]  /*3bb0*/  FADD R22, R5, R22 ;  /* 0x0000001605167221 */ /* 0x000fe20000000000 */
[----:B------:R-:W-:Y:S01]  /*3bc0*/  PRMT R7, R31, 0x7632, R7 ;  /* 0x000076321f077816 */ /* 0x000fe20000000007 */
[----:B------:R-:W-:Y:S01]  /*3bd0*/  IMAD.U32 R4, R4, 0x10000, RZ ;  /* 0x0001000004047824 */ /* 0x000fe200078e00ff */
[----:B------:R-:W-:Y:S01]  /*3be0*/  PRMT R5, R29, 0x7632, R5 ;  /* 0x000076321d057816 */ /* 0x000fe20000000005 */
[----:B-----5:R-:W-:Y:S01]  /*3bf0*/  IMAD.U32 R9, R28, 0x10000, RZ ;  /* 0x000100001c097824 */ /* 0x020fe200078e00ff */
[----:B------:R-:W-:Y:S01]  /*3c00*/  PRMT R6, R30, 0x7632, R6 ;  /* 0x000076321e067816 */ /* 0x000fe20000000006 */
[----:B------:R-:W-:-:S02]  /*3c10*/  IMAD.U32 R33, R24, 0x10000, RZ ;  /* 0x0001000018217824 */ /* 0x000fc400078e00ff */
[----:B-1----:R-:W-:Y:S01]  /*3c20*/  FADD R28, R17, R4 ;  /* 0x00000004111c7221 */ /* 0x002fe20000000000 */
[----:B------:R-:W-:Y:S02]  /*3c30*/  IMAD.U32 R24, R21, 0x10000, RZ ;  /* 0x0001000015187824 */ /* 0x000fe400078e00ff */
[----:B------:R-:W-:Y:S01]  /*3c40*/  FADD R23, R16, R9 ;  /* 0x0000000910177221 */ /* 0x000fe20000000000 */
[----:B------:R-:W-:Y:S02]  /*3c50*/  IMAD.U32 R31, R31, 0x10000, RZ ;  /* 0x000100001f1f7824 */ /* 0x000fe400078e00ff */
[----:B------:R-:W-:Y:S01]  /*3c60*/  IMAD.U32 R4, R7, 0x10000, RZ ;  /* 0x0001000007047824 */ /* 0x000fe200078e00ff */
[----:B------:R-:W-:Y:S01]  /*3c70*/  ISETP.NE.AND P4, PT, R130, RZ, PT ;  /* 0x000000ff8200720c */ /* 0x000fe20003f85270 */
[----:B------:R-:W-:Y:S02]  /*3c80*/  IMAD.U32 R21, R30, 0x10000, RZ ;  /* 0x000100001e157824 */ /* 0x000fe400078e00ff */
[----:B------:R-:W-:-:S02]  /*3c90*/  IMAD.U32 R16, R5, 0x10000, RZ ;  /* 0x0001000005107824 */ /* 0x000fc400078e00ff */
[----:B------:R-:W-:Y:S02]  /*3ca0*/  IMAD.U32 R6, R6, 0x10000, RZ ;  /* 0x0001000006067824 */ /* 0x000fe400078e00ff */
[----:B------:R-:W-:Y:S01]  /*3cb0*/  FADD R33, R36, R33 ;  /* 0x0000002124217221 */ /* 0x000fe20000000000 */
[----:B------:R-:W-:Y:S02]  /*3cc0*/  VIADD R9, R8, 0x36000 ;  /* 0x0003600008097836 */ /* 0x000fe40000000000 */
[----:B------:R-:W-:Y:S01]  /*3cd0*/  FADD R36, R14, R31 ;  /* 0x0000001f0e247221 */ /* 0x000fe20000000000 */
[----:B------:R-:W-:Y:S01]  /*3ce0*/  FADD R37, R15, R4 ;  /* 0x000000040f257221 */ /* 0x000fe20000000000 */
[----:B------:R-:W-:Y:S02]  /*3cf0*/  IMAD.U32 R25, R25, 0x10000, RZ ;  /* 0x0001000019197824 */ /* 0x000fe400078e00ff */
[----:B------:R-:W-:Y:S01]  /*3d00*/  FADD R30, R19, R16 ;  /* 0x00000010131e7221 */ /* 0x000fe20000000000 */
[----:B------:R-:W-:Y:S01]  /*3d10*/  FADD R34, R12, R21 ;  /* 0x000000150c227221 */ /* 0x000fe20000000000 */
[----:B------:R-:W-:Y:S01]  /*3d20*/  FADD R31, R13, R6 ;  /* 0x000000060d1f7221 */ /* 0x000fe20000000000 */
[----:B------:R-:W-:Y:S01]  /*3d30*/  F2FP.BF16.F32.PACK_AB R4, R11, R0 ;  /* 0x000000000b04723e */ /* 0x000fe200000010ff */
[C---:B------:R-:W-:Y:S01]  /*3d40*/  VIADD R11, R8.reuse, 0x3c000 ;  /* 0x0003c000080b7836 */ /* 0x040fe20000000000 */
[----:B------:R-:W-:Y:S01]  /*3d50*/  F2FP.BF16.F32.PACK_AB R5, R53, R10 ;  /* 0x0000000a3505723e */ /* 0x000fe200000010ff */
[C---:B------:R-:W-:Y:S01]  /*3d60*/  VIADD R13, R8.reuse, 0x42000 ;  /* 0x00042000080d7836 */ /* 0x040fe20000000000 */
[----:B------:R-:W-:Y:S01]  /*3d70*/  F2FP.BF16.F32.PACK_AB R6, R55, R52 ;  /* 0x000000343706723e */ /* 0x000fe200000010ff */
[C---:B------:R-:W-:Y:S01]  /*3d80*/  VIADD R15, R8.reuse, 0x48000 ;  /* 0x00048000080f7836 */ /* 0x040fe20000000000 */
[----:B------:R-:W-:Y:S01]  /*3d90*/  F2FP.BF16.F32.PACK_AB R7, R57, R54 ;  /* 0x000000363907723e */ /* 0x000fe200000010ff */
[----:B------:R-:W-:-:S02]  /*3da0*/  VIADD R17, R8, 0x4e000 ;  /* 0x0004e00008117836 */ /* 0x000fc40000000000 */
[C---:B------:R-:W-:Y:S02]  /*3db0*/  VIADD R19, R8.reuse, 0x54000 ;  /* 0x0005400008137836 */ /* 0x040fe40000000000 */
[----:B------:R-:W-:Y:S02]  /*3dc0*/  VIADD R21, R8, 0x5a000 ;  /* 0x0005a00008157836 */ /* 0x000fe40000000000 */
[----:B------:R-:W-:-:S04]  /*3dd0*/  IMAD.WIDE R8, R9, 0x2, R2 ;  /* 0x0000000209087825 */ /* 0x000fc800078e0202 */
[----:B------:R-:W-:Y:S01]  /*3de0*/  FADD R25, R38, R25 ;  /* 0x0000001926197221 */ /* 0x000fe20000000000 */
[----:B------:R-:W-:Y:S01]  /*3df0*/  FADD R24, R39, R24 ;  /* 0x0000001827187221 */ /* 0x000fe20000000000 */
[----:B------:R-:W-:Y:S01]  /*3e00*/  F2FP.BF16.F32.PACK_AB R44, R47, R44 ;  /* 0x0000002c2f2c723e */ /* 0x000fe200000010ff */
[----:B------:R-:W-:Y:S01]  /*3e10*/  IMAD.U32 R29, R29, 0x10000, RZ ;  /* 0x000100001d1d7824 */ /* 0x000fe200078e00ff */
[----:B------:R-:W-:Y:S01]  /*3e20*/  F2FP.BF16.F32.PACK_AB R45, R46, R45 ;  /* 0x0000002d2e2d723e */ /* 0x000fe200000010ff */
[--C-:B------:R-:W-:Y:S01]  /*3e30*/  IMAD.WIDE R10, R11, 0x2, R2.reuse ;  /* 0x000000020b0a7825 */ /* 0x100fe200078e0202 */
[----:B------:R-:W-:Y:S02]  /*3e40*/  F2FP.BF16.F32.PACK_AB R48, R49, R48 ;  /* 0x000000303130723e */ /* 0x000fe400000010ff */
[----:B------:R-:W-:Y:S01]  /*3e50*/  F2FP.BF16.F32.PACK_AB R46, R59, R56 ;  /* 0x000000383b2e723e */ /* 0x000fe200000010ff */
[----:B------:R-:W-:Y:S01]  /*3e60*/  IMAD.WIDE R12, R13, 0x2, R2 ;  /* 0x000000020d0c7825 */ /* 0x000fe200078e0202 */
[----:B------:R-:W-:-:S02]  /*3e70*/  F2FP.BF16.F32.PACK_AB R47, R61, R58 ;  /* 0x0000003a3d2f723e */ /* 0x000fc400000010ff */
[----:B------:R-:W-:Y:S01]  /*3e80*/  F2FP.BF16.F32.PACK_AB R49, R51, R50 ;  /* 0x000000323331723e */ /* 0x000fe200000010ff */
[----:B------:R-:W-:Y:S01]  /*3e90*/  IMAD.WIDE R14, R15, 0x2, R2 ;  /* 0x000000020f0e7825 */ /* 0x000fe200078e0202 */
[----:B------:R-:W-:Y:S01]  /*3ea0*/  F2FP.BF16.F32.PACK_AB R50, R43, R40 ;  /* 0x000000282b32723e */ /* 0x000fe200000010ff */
[----:B------:R1:W-:Y:S01]  /*3eb0*/  @P5 STG.E.128 desc[UR22][R8.64], R4 ;  /* 0x0000000408005986 */ /* 0x0003e2000c101d16 */
[----:B------:R-:W-:Y:S02]  /*3ec0*/  F2FP.BF16.F32.PACK_AB R51, R42, R41 ;  /* 0x000000292a33723e */ /* 0x000fe400000010ff */
[----:B------:R-:W-:Y:S02]  /*3ed0*/  F2FP.BF16.F32.PACK_AB R60, R63, R60 ;  /* 0x0000003c3f3c723e */ /* 0x000fe400000010ff */
[----:B------:R-:W-:Y:S01]  /*3ee0*/  F2FP.BF16.F32.PACK_AB R61, R65, R62 ;  /* 0x0000003e413d723e */ /* 0x000fe200000010ff */
[----:B------:R-:W-:Y:S01]  /*3ef0*/  FADD R29, R18, R29 ;  /* 0x0000001d121d7221 */ /* 0x000fe20000000000 */
[----:B------:R-:W-:Y:S01]  /*3f00*/  F2FP.BF16.F32.PACK_AB R62, R67, R64 ;  /* 0x00000040433e723e */ /* 0x000fe200000010ff */
[--C-:B------:R-:W-:Y:S01]  /*3f10*/  IMAD.WIDE R16, R17, 0x2, R2.reuse ;  /* 0x0000000211107825 */ /* 0x100fe200078e0202 */
[----:B------:R-:W-:Y:S01]  /*3f20*/  F2FP.BF16.F32.PACK_AB R63, R69, R66 ;  /* 0x00000042453f723e */ /* 0x000fe200000010ff */
[----:B------:R2:W-:Y:S01]  /*3f30*/  @P4 STG.E.128 desc[UR22][R10.64], R44 ;  /* 0x0000002c0a004986 */ /* 0x0005e2000c101d16 */
[----:B------:R-:W-:Y:S01]  /*3f40*/  F2FP.BF16.F32.PACK_AB R40, R26, R33 ;  /* 0x000000211a28723e */ /* 0x000fe200000010ff */
[----:B------:R-:W-:Y:S01]  /*3f50*/  IMAD.WIDE R18, R19, 0x2, R2 ;  /* 0x0000000213127825 */ /* 0x000fe200078e0202 */
[----:B------:R-:W-:-:S02]  /*3f60*/  F2FP.BF16.F32.PACK_AB R41, R24, R25 ;  /* 0x000000191829723e */ /* 0x000fc400000010ff */
[----:B------:R-:W-:Y:S02]  /*3f70*/  F2FP.BF16.F32.PACK_AB R42, R22, R35 ;  /* 0x00000023162a723e */ /* 0x000fe400000010ff */
[----:B------:R-:W-:Y:S02]  /*3f80*/  F2FP.BF16.F32.PACK_AB R43, R20, R27 ;  /* 0x0000001b142b723e */ /* 0x000fe400000010ff */
[----:B-1----:R-:W-:Y:S02]  /*3f90*/  F2FP.BF16.F32.PACK_AB R4, R71, R70 ;  /* 0x000000464704723e */ /* 0x002fe400000010ff */
[----:B------:R-:W-:Y:S02]  /*3fa0*/  F2FP.BF16.F32.PACK_AB R5, R75, R72 ;  /* 0x000000484b05723e */ /* 0x000fe400000010ff */
[----:B------:R-:W-:Y:S02]  /*3fb0*/  F2FP.BF16.F32.PACK_AB R6, R32, R73 ;  /* 0x000000492006723e */ /* 0x000fe400000010ff */
[----:B------:R-:W-:Y:S01]  /*3fc0*/  F2FP.BF16.F32.PACK_AB R7, R77, R68 ;  /* 0x000000444d07723e */ /* 0x000fe200000010ff */
[----:B------:R2:W-:Y:S01]  /*3fd0*/  @P3 STG.E.128 desc[UR22][R12.64], R48 ;  /* 0x000000300c003986 */ /* 0x0005e2000c101d16 */
[----:B------:R-:W-:-:S03]  /*3fe0*/  F2FP.BF16.F32.PACK_AB R29, R30, R29 ;  /* 0x0000001d1e1d723e */ /* 0x000fc600000010ff */
[----:B------:R2:W-:Y:S01]  /*3ff0*/  @P2 STG.E.128 desc[UR22][R14.64], R60 ;  /* 0x0000003c0e002986 */ /* 0x0005e2000c101d16 */
[----:B------:R-:W-:-:S03]  /*4000*/  F2FP.BF16.F32.PACK_AB R30, R31, R34 ;  /* 0x000000221f1e723e */ /* 0x000fc600000010ff */
[----:B------:R2:W-:Y:S01]  /*4010*/  @P1 STG.E.128 desc[UR22][R16.64], R4 ;  /* 0x0000000410001986 */ /* 0x0005e2000c101d16 */
[----:B------:R-:W-:-:S03]  /*4020*/  IMAD.WIDE R2, R21, 0x2, R2 ;  /* 0x0000000215027825 */ /* 0x000fc600078e0202 */
[----:B------:R2:W-:Y:S01]  /*4030*/  @P0 STG.E.128 desc[UR22][R18.64], R40 ;  /* 0x0000002812000986 */ /* 0x0005e2000c101d16 */
[----:B------:R-:W-:Y:S02]  /*4040*/  F2FP.BF16.F32.PACK_AB R28, R28, R23 ;  /* 0x000000171c1c723e */ /* 0x000fe400000010ff */
[----:B------:R-:W-:Y:S01]  /*4050*/  F2FP.BF16.F32.PACK_AB R31, R37, R36 ;  /* 0x00000024251f723e */ /* 0x000fe200000010ff */
[----:B------:R-:W-:Y:S06]  /*4060*/  @!P6 EXIT ;  /* 0x000000000000e94d */ /* 0x000fec0003800000 */
[----:B------:R-:W-:Y:S01]  /*4070*/  STG.E.128 desc[UR22][R2.64], R28 ;  /* 0x0000001c02007986 */ /* 0x000fe2000c101d16 */
[----:B------:R-:W-:Y:S05]  /*4080*/  EXIT ;  /* 0x000000000000794d */ /* 0x000fea0003800000 */
.L_x_1:
[----:B------:R-:W-:-:S00]  /*4090*/  BRA `(.L_x_1) ;  /* 0xfffffffc00fc7947 */ /* 0x000fc0000383ffff */
[----:B------:R-:W-:-:S00]  /*40a0*/  NOP ;  /* 0x0000000000007918 */ /* 0x000fc00000000000 */
        /* <DEDUP_REMOVED lines=13> */
.L_x_2:


//--------------------- .nv.shared.triton_mm      --------------------------
	.section	.nv.shared.triton_mm,"aw",@nobits
	.sectionflags	@""
	.align	16
	.zero		1024


//--------------------- .nv.constant0.triton_mm   --------------------------
	.section	.nv.constant0.triton_mm,"a",@progbits
	.sectionflags	@""
	.align	4
.nv.constant0.triton_mm:
	.zero		564
